//
// Generated by NVIDIA NVVM Compiler
//
// Compiler Build ID: CL-36424714
// Cuda compilation tools, release 13.0, V13.0.88
// Based on NVVM 20.0.0
//

.version 9.0
.target sm_100
.address_size 64

	// .globl	_Z6traveliiP5edgesPf
.global .align 4 .b8 precalc_xorwow_matrix[102400];
.global .align 4 .b8 precalc_xorwow_offset_matrix[102400];
.global .align 4 .b8 mrg32k3aM1[2304];
.global .align 4 .b8 mrg32k3aM2[2304];
.global .align 4 .b8 mrg32k3aM1SubSeq[2016];
.global .align 4 .b8 mrg32k3aM2SubSeq[2016];
.global .align 4 .b8 mrg32k3aM1Seq[2304];
.global .align 4 .b8 mrg32k3aM2Seq[2304];
.const .align 8 .b8 __cr_lgamma_table[72];

.visible .entry _Z6traveliiP5edgesPf(
	.param .u32 _Z6traveliiP5edgesPf_param_0,
	.param .u32 _Z6traveliiP5edgesPf_param_1,
	.param .u64 .ptr .align 1 _Z6traveliiP5edgesPf_param_2,
	.param .u64 .ptr .align 1 _Z6traveliiP5edgesPf_param_3
)
{
	.local .align 16 .b8 	__local_depot0[48];
	.reg .b64 	%SP;
	.reg .b64 	%SPL;
	.reg .pred 	%p<150>;
	.reg .b16 	%rs<81>;
	.reg .b32 	%r<203>;
	.reg .b32 	%f<231>;
	.reg .b64 	%rd<147>;

	mov.u64 	%SPL, __local_depot0;
	ld.param.u32 	%r102, [_Z6traveliiP5edgesPf_param_0];
	ld.param.u32 	%r103, [_Z6traveliiP5edgesPf_param_1];
	ld.param.u64 	%rd44, [_Z6traveliiP5edgesPf_param_2];
	ld.param.u64 	%rd45, [_Z6traveliiP5edgesPf_param_3];
	cvta.to.global.u64 	%rd1, %rd45;
	cvta.to.global.u64 	%rd2, %rd44;
	add.u64 	%rd3, %SPL, 0;
	add.u64 	%rd4, %SPL, 16;
	add.u64 	%rd5, %SPL, 32;
	mov.u32 	%r104, %ctaid.x;
	mov.u32 	%r105, %ntid.x;
	mov.u32 	%r106, %tid.x;
	mad.lo.s32 	%r1, %r104, %r105, %r106;
	setp.lt.s32 	%p1, %r102, 1;
	@%p1 bra 	$L__BB0_28;
	add.s32 	%r2, %r102, -1;
	and.b32  	%r3, %r102, 15;
	add.s32 	%r4, %r3, -1;
	and.b32  	%r5, %r102, 7;
	add.s32 	%r6, %r5, -1;
	and.b32  	%r7, %r102, 2147483632;
	and.b32  	%r8, %r102, 3;
	mov.b32 	%r160, 0;
$L__BB0_2:
	setp.lt.u32 	%p2, %r2, 15;
	mul.wide.u32 	%rd49, %r160, 4;
	add.s64 	%rd6, %rd4, %rd49;
	mov.b32 	%r163, 0;
	@%p2 bra 	$L__BB0_5;
	mov.b32 	%r161, 0;
$L__BB0_4:
	.pragma "nounroll";
	cvt.u64.u32 	%rd50, %r161;
	add.s64 	%rd51, %rd6, %rd50;
	mov.b32 	%r110, 0;
	st.local.u32 	[%rd51], %r110;
	st.local.u32 	[%rd51+4], %r110;
	st.local.u32 	[%rd51+8], %r110;
	st.local.u32 	[%rd51+12], %r110;
	add.s32 	%r161, %r161, 16;
	setp.ne.s32 	%p3, %r161, %r7;
	mov.u32 	%r163, %r7;
	@%p3 bra 	$L__BB0_4;
$L__BB0_5:
	setp.eq.s32 	%p4, %r3, 0;
	@%p4 bra 	$L__BB0_15;
	setp.lt.u32 	%p5, %r4, 7;
	@%p5 bra 	$L__BB0_8;
	cvt.u64.u32 	%rd52, %r163;
	add.s64 	%rd53, %rd6, %rd52;
	mov.b16 	%rs11, 0;
	st.local.u8 	[%rd53], %rs11;
	st.local.u8 	[%rd53+1], %rs11;
	st.local.u8 	[%rd53+2], %rs11;
	st.local.u8 	[%rd53+3], %rs11;
	st.local.u8 	[%rd53+4], %rs11;
	st.local.u8 	[%rd53+5], %rs11;
	st.local.u8 	[%rd53+6], %rs11;
	st.local.u8 	[%rd53+7], %rs11;
	add.s32 	%r163, %r163, 8;
$L__BB0_8:
	setp.eq.s32 	%p6, %r5, 0;
	@%p6 bra 	$L__BB0_15;
	setp.lt.u32 	%p7, %r6, 3;
	@%p7 bra 	$L__BB0_11;
	cvt.u64.u32 	%rd54, %r163;
	add.s64 	%rd55, %rd6, %rd54;
	mov.b16 	%rs12, 0;
	st.local.u8 	[%rd55], %rs12;
	st.local.u8 	[%rd55+1], %rs12;
	st.local.u8 	[%rd55+2], %rs12;
	st.local.u8 	[%rd55+3], %rs12;
	add.s32 	%r163, %r163, 4;
$L__BB0_11:
	setp.eq.s32 	%p8, %r8, 0;
	@%p8 bra 	$L__BB0_15;
	setp.eq.s32 	%p9, %r8, 1;
	cvt.u64.u32 	%rd56, %r163;
	add.s64 	%rd7, %rd6, %rd56;
	mov.b16 	%rs13, 0;
	st.local.u8 	[%rd7], %rs13;
	@%p9 bra 	$L__BB0_15;
	setp.eq.s32 	%p10, %r8, 2;
	mov.b16 	%rs14, 0;
	st.local.u8 	[%rd7+1], %rs14;
	@%p10 bra 	$L__BB0_15;
	mov.b16 	%rs15, 0;
	st.local.u8 	[%rd7+2], %rs15;
$L__BB0_15:
	add.s32 	%r160, %r160, 1;
	setp.eq.s32 	%p11, %r160, %r102;
	@%p11 bra 	$L__BB0_16;
	bra.uni 	$L__BB0_2;
$L__BB0_16:
	setp.lt.u32 	%p12, %r2, 15;
	mov.b32 	%r167, 0;
	@%p12 bra 	$L__BB0_19;
	mov.b32 	%r165, 0;
$L__BB0_18:
	.pragma "nounroll";
	cvt.u64.u32 	%rd57, %r165;
	add.s64 	%rd58, %rd3, %rd57;
	mov.b32 	%r113, 0;
	st.local.u32 	[%rd58], %r113;
	st.local.u32 	[%rd58+4], %r113;
	st.local.u32 	[%rd58+8], %r113;
	st.local.u32 	[%rd58+12], %r113;
	add.s32 	%r165, %r165, 16;
	setp.ne.s32 	%p13, %r165, %r7;
	mov.u32 	%r167, %r7;
	@%p13 bra 	$L__BB0_18;
$L__BB0_19:
	setp.eq.s32 	%p14, %r3, 0;
	@%p14 bra 	$L__BB0_28;
	setp.lt.u32 	%p15, %r3, 8;
	@%p15 bra 	$L__BB0_22;
	cvt.u64.u32 	%rd59, %r167;
	add.s64 	%rd60, %rd3, %rd59;
	mov.b16 	%rs16, 0;
	st.local.u8 	[%rd60], %rs16;
	st.local.u8 	[%rd60+1], %rs16;
	st.local.u8 	[%rd60+2], %rs16;
	st.local.u8 	[%rd60+3], %rs16;
	st.local.u8 	[%rd60+4], %rs16;
	st.local.u8 	[%rd60+5], %rs16;
	st.local.u8 	[%rd60+6], %rs16;
	st.local.u8 	[%rd60+7], %rs16;
	add.s32 	%r167, %r167, 8;
$L__BB0_22:
	setp.eq.s32 	%p16, %r5, 0;
	@%p16 bra 	$L__BB0_28;
	setp.lt.u32 	%p17, %r5, 4;
	@%p17 bra 	$L__BB0_25;
	cvt.u64.u32 	%rd61, %r167;
	add.s64 	%rd62, %rd3, %rd61;
	mov.b16 	%rs17, 0;
	st.local.u8 	[%rd62], %rs17;
	st.local.u8 	[%rd62+1], %rs17;
	st.local.u8 	[%rd62+2], %rs17;
	st.local.u8 	[%rd62+3], %rs17;
	add.s32 	%r167, %r167, 4;
$L__BB0_25:
	setp.eq.s32 	%p18, %r8, 0;
	@%p18 bra 	$L__BB0_28;
	mov.b32 	%r170, 0;
$L__BB0_27:
	.pragma "nounroll";
	cvt.u64.u32 	%rd63, %r167;
	add.s64 	%rd64, %rd3, %rd63;
	mov.b16 	%rs18, 0;
	st.local.u8 	[%rd64], %rs18;
	add.s32 	%r167, %r167, 1;
	add.s32 	%r170, %r170, 1;
	setp.ne.s32 	%p19, %r170, %r8;
	@%p19 bra 	$L__BB0_27;
$L__BB0_28:
	mov.b16 	%rs19, 1;
	st.local.u8 	[%rd3], %rs19;
	setp.ge.s32 	%p20, %r1, %r103;
	@%p20 bra 	$L__BB0_250;
	add.s32 	%r29, %r102, -1;
	setp.lt.s32 	%p21, %r102, 2;
	mov.f32 	%f230, 0f00000000;
	mov.b32 	%r196, 0;
	@%p21 bra 	$L__BB0_172;
	xor.b32  	%r118, %r1, -1429050551;
	mul.lo.s32 	%r119, %r118, 1099087573;
	setp.gt.s32 	%p22, %r1, -1;
	selp.b32 	%r120, -644748465, -1947113066, %p22;
	and.b32  	%r30, %r102, 15;
	and.b32  	%r31, %r102, 7;
	and.b32  	%r32, %r102, 3;
	and.b32  	%r33, %r102, 2147483632;
	add.s32 	%r175, %r119, 5783321;
	xor.b32  	%r176, %r120, 88675123;
	add.s32 	%r177, %r120, 521288629;
	xor.b32  	%r178, %r119, 362436069;
	add.s32 	%r179, %r119, 123456789;
	add.s32 	%r121, %r120, %r119;
	add.s32 	%r174, %r121, 6615241;
	mov.b32 	%r172, 1;
	mov.b32 	%r171, 0;
	mov.f32 	%f230, 0f00000000;
	mov.u32 	%r173, %r171;
$L__BB0_31:
	mov.u32 	%r45, %r178;
	mov.u32 	%r178, %r177;
	mov.u32 	%r177, %r176;
	mov.u32 	%r176, %r175;
	setp.lt.u32 	%p23, %r29, 15;
	mov.b32 	%r182, 0;
	@%p23 bra 	$L__BB0_34;
	mov.b32 	%r180, 0;
$L__BB0_33:
	.pragma "nounroll";
	mul.wide.u32 	%rd65, %r180, 4;
	add.s64 	%rd66, %rd5, %rd65;
	mov.f32 	%f81, 0f00000000;
	st.local.v4.f32 	[%rd66], {%f81, %f81, %f81, %f81};
	st.local.v4.f32 	[%rd66+16], {%f81, %f81, %f81, %f81};
	st.local.v4.f32 	[%rd66+32], {%f81, %f81, %f81, %f81};
	st.local.v4.f32 	[%rd66+48], {%f81, %f81, %f81, %f81};
	add.s32 	%r180, %r180, 16;
	setp.ne.s32 	%p24, %r180, %r33;
	mov.u32 	%r182, %r33;
	@%p24 bra 	$L__BB0_33;
$L__BB0_34:
	setp.eq.s32 	%p25, %r30, 0;
	@%p25 bra 	$L__BB0_44;
	add.s32 	%r124, %r30, -1;
	setp.lt.u32 	%p26, %r124, 7;
	@%p26 bra 	$L__BB0_37;
	mul.wide.u32 	%rd67, %r182, 4;
	add.s64 	%rd68, %rd5, %rd67;
	mov.b32 	%r125, 0;
	st.local.u32 	[%rd68], %r125;
	st.local.u32 	[%rd68+4], %r125;
	st.local.u32 	[%rd68+8], %r125;
	st.local.u32 	[%rd68+12], %r125;
	st.local.u32 	[%rd68+16], %r125;
	st.local.u32 	[%rd68+20], %r125;
	st.local.u32 	[%rd68+24], %r125;
	st.local.u32 	[%rd68+28], %r125;
	add.s32 	%r182, %r182, 8;
$L__BB0_37:
	setp.eq.s32 	%p27, %r31, 0;
	@%p27 bra 	$L__BB0_44;
	add.s32 	%r126, %r31, -1;
	setp.lt.u32 	%p28, %r126, 3;
	@%p28 bra 	$L__BB0_40;
	mul.wide.u32 	%rd69, %r182, 4;
	add.s64 	%rd70, %rd5, %rd69;
	mov.b32 	%r127, 0;
	st.local.u32 	[%rd70], %r127;
	st.local.u32 	[%rd70+4], %r127;
	st.local.u32 	[%rd70+8], %r127;
	st.local.u32 	[%rd70+12], %r127;
	add.s32 	%r182, %r182, 4;
$L__BB0_40:
	setp.eq.s32 	%p29, %r32, 0;
	@%p29 bra 	$L__BB0_44;
	setp.eq.s32 	%p30, %r32, 1;
	mul.wide.u32 	%rd71, %r182, 4;
	add.s64 	%rd8, %rd5, %rd71;
	mov.b32 	%r128, 0;
	st.local.u32 	[%rd8], %r128;
	@%p30 bra 	$L__BB0_44;
	setp.eq.s32 	%p31, %r32, 2;
	mov.b32 	%r129, 0;
	st.local.u32 	[%rd8+4], %r129;
	@%p31 bra 	$L__BB0_44;
	mov.b32 	%r130, 0;
	st.local.u32 	[%rd8+8], %r130;
$L__BB0_44:
	setp.lt.u32 	%p32, %r29, 3;
	mul.lo.s32 	%r56, %r171, %r102;
	mov.f32 	%f212, 0f00000000;
	mov.b32 	%r185, 0;
	mov.b16 	%rs73, 0;
	@%p32 bra 	$L__BB0_59;
	mov.f32 	%f212, 0f00000000;
	mov.b32 	%r184, 0;
	mov.b16 	%rs73, 0;
$L__BB0_46:
	cvt.u64.u32 	%rd9, %r184;
	add.s64 	%rd10, %rd3, %rd9;
	ld.local.u8 	%rs23, [%rd10];
	setp.ne.s16 	%p33, %rs23, 0;
	mul.wide.u32 	%rd72, %r184, 4;
	add.s64 	%rd11, %rd5, %rd72;
	@%p33 bra 	$L__BB0_49;
	cvt.u32.u64 	%r133, %rd9;
	add.s32 	%r134, %r133, %r56;
	mul.wide.s32 	%rd73, %r134, 8;
	add.s64 	%rd12, %rd2, %rd73;
	ld.global.f32 	%f3, [%rd12];
	setp.leu.f32 	%p34, %f3, 0f00000000;
	@%p34 bra 	$L__BB0_49;
	ld.global.f32 	%f85, [%rd12+4];
	rcp.rn.f32 	%f86, %f3;
	mul.f32 	%f87, %f85, %f86;
	st.local.f32 	[%rd11], %f87;
	add.f32 	%f212, %f212, %f87;
	mov.b16 	%rs73, 1;
$L__BB0_49:
	ld.local.u8 	%rs25, [%rd10+1];
	setp.ne.s16 	%p35, %rs25, 0;
	@%p35 bra 	$L__BB0_52;
	cvt.s64.s32 	%rd74, %r56;
	add.s64 	%rd75, %rd9, %rd74;
	shl.b64 	%rd76, %rd75, 3;
	add.s64 	%rd13, %rd2, %rd76;
	ld.global.f32 	%f6, [%rd13+8];
	setp.leu.f32 	%p36, %f6, 0f00000000;
	@%p36 bra 	$L__BB0_52;
	ld.global.f32 	%f88, [%rd13+12];
	rcp.rn.f32 	%f89, %f6;
	mul.f32 	%f90, %f88, %f89;
	st.local.f32 	[%rd11+4], %f90;
	add.f32 	%f212, %f212, %f90;
	mov.b16 	%rs73, 1;
$L__BB0_52:
	ld.local.u8 	%rs27, [%rd10+2];
	setp.ne.s16 	%p37, %rs27, 0;
	@%p37 bra 	$L__BB0_55;
	cvt.s64.s32 	%rd77, %r56;
	add.s64 	%rd78, %rd9, %rd77;
	shl.b64 	%rd79, %rd78, 3;
	add.s64 	%rd14, %rd2, %rd79;
	ld.global.f32 	%f9, [%rd14+16];
	setp.leu.f32 	%p38, %f9, 0f00000000;
	@%p38 bra 	$L__BB0_55;
	ld.global.f32 	%f91, [%rd14+20];
	rcp.rn.f32 	%f92, %f9;
	mul.f32 	%f93, %f91, %f92;
	st.local.f32 	[%rd11+8], %f93;
	add.f32 	%f212, %f212, %f93;
	mov.b16 	%rs73, 1;
$L__BB0_55:
	ld.local.u8 	%rs29, [%rd10+3];
	setp.ne.s16 	%p39, %rs29, 0;
	@%p39 bra 	$L__BB0_58;
	cvt.s64.s32 	%rd80, %r56;
	add.s64 	%rd81, %rd9, %rd80;
	shl.b64 	%rd82, %rd81, 3;
	add.s64 	%rd15, %rd2, %rd82;
	ld.global.f32 	%f12, [%rd15+24];
	setp.leu.f32 	%p40, %f12, 0f00000000;
	@%p40 bra 	$L__BB0_58;
	ld.global.f32 	%f94, [%rd15+28];
	rcp.rn.f32 	%f95, %f12;
	mul.f32 	%f96, %f94, %f95;
	st.local.f32 	[%rd11+12], %f96;
	add.f32 	%f212, %f212, %f96;
	mov.b16 	%rs73, 1;
$L__BB0_58:
	cvt.u32.u64 	%r135, %rd9;
	add.s32 	%r184, %r135, 4;
	and.b32  	%r185, %r102, 2147483644;
	setp.ne.s32 	%p41, %r184, %r185;
	@%p41 bra 	$L__BB0_46;
$L__BB0_59:
	setp.eq.s32 	%p42, %r32, 0;
	@%p42 bra 	$L__BB0_71;
	cvt.u64.u32 	%rd83, %r185;
	add.s64 	%rd16, %rd3, %rd83;
	ld.local.u8 	%rs31, [%rd16];
	setp.ne.s16 	%p43, %rs31, 0;
	mul.wide.u32 	%rd84, %r185, 4;
	add.s64 	%rd17, %rd5, %rd84;
	@%p43 bra 	$L__BB0_63;
	add.s32 	%r136, %r185, %r56;
	mul.wide.s32 	%rd85, %r136, 8;
	add.s64 	%rd18, %rd2, %rd85;
	ld.global.f32 	%f17, [%rd18];
	setp.leu.f32 	%p44, %f17, 0f00000000;
	@%p44 bra 	$L__BB0_63;
	ld.global.f32 	%f97, [%rd18+4];
	rcp.rn.f32 	%f98, %f17;
	mul.f32 	%f99, %f97, %f98;
	st.local.f32 	[%rd17], %f99;
	add.f32 	%f212, %f212, %f99;
	mov.b16 	%rs73, 1;
$L__BB0_63:
	setp.eq.s32 	%p45, %r32, 1;
	@%p45 bra 	$L__BB0_71;
	ld.local.u8 	%rs33, [%rd16+1];
	setp.ne.s16 	%p46, %rs33, 0;
	@%p46 bra 	$L__BB0_67;
	cvt.s64.s32 	%rd86, %r56;
	cvt.u64.u32 	%rd87, %r185;
	add.s64 	%rd88, %rd87, %rd86;
	shl.b64 	%rd89, %rd88, 3;
	add.s64 	%rd19, %rd2, %rd89;
	ld.global.f32 	%f20, [%rd19+8];
	setp.leu.f32 	%p47, %f20, 0f00000000;
	@%p47 bra 	$L__BB0_67;
	ld.global.f32 	%f100, [%rd19+12];
	rcp.rn.f32 	%f101, %f20;
	mul.f32 	%f102, %f100, %f101;
	st.local.f32 	[%rd17+4], %f102;
	add.f32 	%f212, %f212, %f102;
	mov.b16 	%rs73, 1;
$L__BB0_67:
	setp.eq.s32 	%p48, %r32, 2;
	@%p48 bra 	$L__BB0_71;
	ld.local.u8 	%rs35, [%rd16+2];
	setp.ne.s16 	%p49, %rs35, 0;
	@%p49 bra 	$L__BB0_71;
	cvt.s64.s32 	%rd90, %r56;
	cvt.u64.u32 	%rd91, %r185;
	add.s64 	%rd92, %rd91, %rd90;
	shl.b64 	%rd93, %rd92, 3;
	add.s64 	%rd20, %rd2, %rd93;
	ld.global.f32 	%f23, [%rd20+16];
	setp.leu.f32 	%p50, %f23, 0f00000000;
	@%p50 bra 	$L__BB0_71;
	ld.global.f32 	%f103, [%rd20+20];
	rcp.rn.f32 	%f104, %f23;
	mul.f32 	%f105, %f103, %f104;
	st.local.f32 	[%rd17+8], %f105;
	add.f32 	%f212, %f212, %f105;
	mov.b16 	%rs73, 1;
$L__BB0_71:
	and.b16  	%rs37, %rs73, 255;
	setp.eq.s16 	%p51, %rs37, 0;
	@%p51 bra 	$L__BB0_250;
	mov.b32 	%r188, 0;
	@%p23 bra 	$L__BB0_107;
	mov.b32 	%r186, 0;
$L__BB0_74:
	.pragma "nounroll";
	mul.wide.u32 	%rd94, %r186, 4;
	add.s64 	%rd21, %rd5, %rd94;
	ld.local.f32 	%f26, [%rd21];
	setp.leu.f32 	%p53, %f26, 0f00000000;
	@%p53 bra 	$L__BB0_76;
	div.rn.f32 	%f106, %f26, %f212;
	st.local.f32 	[%rd21], %f106;
$L__BB0_76:
	ld.local.f32 	%f27, [%rd21+4];
	setp.leu.f32 	%p54, %f27, 0f00000000;
	@%p54 bra 	$L__BB0_78;
	div.rn.f32 	%f107, %f27, %f212;
	st.local.f32 	[%rd21+4], %f107;
$L__BB0_78:
	ld.local.f32 	%f28, [%rd21+8];
	setp.leu.f32 	%p55, %f28, 0f00000000;
	@%p55 bra 	$L__BB0_80;
	div.rn.f32 	%f108, %f28, %f212;
	st.local.f32 	[%rd21+8], %f108;
$L__BB0_80:
	ld.local.f32 	%f29, [%rd21+12];
	setp.leu.f32 	%p56, %f29, 0f00000000;
	@%p56 bra 	$L__BB0_82;
	div.rn.f32 	%f109, %f29, %f212;
	st.local.f32 	[%rd21+12], %f109;
$L__BB0_82:
	ld.local.f32 	%f30, [%rd21+16];
	setp.leu.f32 	%p57, %f30, 0f00000000;
	@%p57 bra 	$L__BB0_84;
	div.rn.f32 	%f110, %f30, %f212;
	st.local.f32 	[%rd21+16], %f110;
$L__BB0_84:
	ld.local.f32 	%f31, [%rd21+20];
	setp.leu.f32 	%p58, %f31, 0f00000000;
	@%p58 bra 	$L__BB0_86;
	div.rn.f32 	%f111, %f31, %f212;
	st.local.f32 	[%rd21+20], %f111;
$L__BB0_86:
	ld.local.f32 	%f32, [%rd21+24];
	setp.leu.f32 	%p59, %f32, 0f00000000;
	@%p59 bra 	$L__BB0_88;
	div.rn.f32 	%f112, %f32, %f212;
	st.local.f32 	[%rd21+24], %f112;
$L__BB0_88:
	ld.local.f32 	%f33, [%rd21+28];
	setp.leu.f32 	%p60, %f33, 0f00000000;
	@%p60 bra 	$L__BB0_90;
	div.rn.f32 	%f113, %f33, %f212;
	st.local.f32 	[%rd21+28], %f113;
$L__BB0_90:
	ld.local.f32 	%f34, [%rd21+32];
	setp.leu.f32 	%p61, %f34, 0f00000000;
	@%p61 bra 	$L__BB0_92;
	div.rn.f32 	%f114, %f34, %f212;
	st.local.f32 	[%rd21+32], %f114;
$L__BB0_92:
	ld.local.f32 	%f35, [%rd21+36];
	setp.leu.f32 	%p62, %f35, 0f00000000;
	@%p62 bra 	$L__BB0_94;
	div.rn.f32 	%f115, %f35, %f212;
	st.local.f32 	[%rd21+36], %f115;
$L__BB0_94:
	ld.local.f32 	%f36, [%rd21+40];
	setp.leu.f32 	%p63, %f36, 0f00000000;
	@%p63 bra 	$L__BB0_96;
	div.rn.f32 	%f116, %f36, %f212;
	st.local.f32 	[%rd21+40], %f116;
$L__BB0_96:
	ld.local.f32 	%f37, [%rd21+44];
	setp.leu.f32 	%p64, %f37, 0f00000000;
	@%p64 bra 	$L__BB0_98;
	div.rn.f32 	%f117, %f37, %f212;
	st.local.f32 	[%rd21+44], %f117;
$L__BB0_98:
	ld.local.f32 	%f38, [%rd21+48];
	setp.leu.f32 	%p65, %f38, 0f00000000;
	@%p65 bra 	$L__BB0_100;
	div.rn.f32 	%f118, %f38, %f212;
	st.local.f32 	[%rd21+48], %f118;
$L__BB0_100:
	ld.local.f32 	%f39, [%rd21+52];
	setp.leu.f32 	%p66, %f39, 0f00000000;
	@%p66 bra 	$L__BB0_102;
	div.rn.f32 	%f119, %f39, %f212;
	st.local.f32 	[%rd21+52], %f119;
$L__BB0_102:
	ld.local.f32 	%f40, [%rd21+56];
	setp.leu.f32 	%p67, %f40, 0f00000000;
	@%p67 bra 	$L__BB0_104;
	div.rn.f32 	%f120, %f40, %f212;
	st.local.f32 	[%rd21+56], %f120;
$L__BB0_104:
	ld.local.f32 	%f41, [%rd21+60];
	setp.leu.f32 	%p68, %f41, 0f00000000;
	@%p68 bra 	$L__BB0_106;
	div.rn.f32 	%f121, %f41, %f212;
	st.local.f32 	[%rd21+60], %f121;
$L__BB0_106:
	add.s32 	%r186, %r186, 16;
	setp.ne.s32 	%p69, %r186, %r33;
	mov.u32 	%r188, %r33;
	@%p69 bra 	$L__BB0_74;
$L__BB0_107:
	@%p25 bra 	$L__BB0_146;
	add.s32 	%r139, %r30, -1;
	setp.lt.u32 	%p71, %r139, 7;
	@%p71 bra 	$L__BB0_126;
	mul.wide.u32 	%rd95, %r188, 4;
	add.s64 	%rd22, %rd5, %rd95;
	ld.local.f32 	%f42, [%rd22];
	setp.leu.f32 	%p72, %f42, 0f00000000;
	@%p72 bra 	$L__BB0_111;
	div.rn.f32 	%f122, %f42, %f212;
	st.local.f32 	[%rd22], %f122;
$L__BB0_111:
	ld.local.f32 	%f43, [%rd22+4];
	setp.leu.f32 	%p73, %f43, 0f00000000;
	@%p73 bra 	$L__BB0_113;
	div.rn.f32 	%f123, %f43, %f212;
	st.local.f32 	[%rd22+4], %f123;
$L__BB0_113:
	ld.local.f32 	%f44, [%rd22+8];
	setp.leu.f32 	%p74, %f44, 0f00000000;
	@%p74 bra 	$L__BB0_115;
	div.rn.f32 	%f124, %f44, %f212;
	st.local.f32 	[%rd22+8], %f124;
$L__BB0_115:
	ld.local.f32 	%f45, [%rd22+12];
	setp.leu.f32 	%p75, %f45, 0f00000000;
	@%p75 bra 	$L__BB0_117;
	div.rn.f32 	%f125, %f45, %f212;
	st.local.f32 	[%rd22+12], %f125;
$L__BB0_117:
	ld.local.f32 	%f46, [%rd22+16];
	setp.leu.f32 	%p76, %f46, 0f00000000;
	@%p76 bra 	$L__BB0_119;
	div.rn.f32 	%f126, %f46, %f212;
	st.local.f32 	[%rd22+16], %f126;
$L__BB0_119:
	ld.local.f32 	%f47, [%rd22+20];
	setp.leu.f32 	%p77, %f47, 0f00000000;
	@%p77 bra 	$L__BB0_121;
	div.rn.f32 	%f127, %f47, %f212;
	st.local.f32 	[%rd22+20], %f127;
$L__BB0_121:
	ld.local.f32 	%f48, [%rd22+24];
	setp.leu.f32 	%p78, %f48, 0f00000000;
	@%p78 bra 	$L__BB0_123;
	div.rn.f32 	%f128, %f48, %f212;
	st.local.f32 	[%rd22+24], %f128;
$L__BB0_123:
	ld.local.f32 	%f49, [%rd22+28];
	setp.leu.f32 	%p79, %f49, 0f00000000;
	@%p79 bra 	$L__BB0_125;
	div.rn.f32 	%f129, %f49, %f212;
	st.local.f32 	[%rd22+28], %f129;
$L__BB0_125:
	add.s32 	%r188, %r188, 8;
$L__BB0_126:
	setp.eq.s32 	%p80, %r31, 0;
	@%p80 bra 	$L__BB0_146;
	add.s32 	%r140, %r31, -1;
	setp.lt.u32 	%p81, %r140, 3;
	@%p81 bra 	$L__BB0_137;
	mul.wide.u32 	%rd96, %r188, 4;
	add.s64 	%rd23, %rd5, %rd96;
	ld.local.f32 	%f50, [%rd23];
	setp.leu.f32 	%p82, %f50, 0f00000000;
	@%p82 bra 	$L__BB0_130;
	div.rn.f32 	%f130, %f50, %f212;
	st.local.f32 	[%rd23], %f130;
$L__BB0_130:
	ld.local.f32 	%f51, [%rd23+4];
	setp.leu.f32 	%p83, %f51, 0f00000000;
	@%p83 bra 	$L__BB0_132;
	div.rn.f32 	%f131, %f51, %f212;
	st.local.f32 	[%rd23+4], %f131;
$L__BB0_132:
	ld.local.f32 	%f52, [%rd23+8];
	setp.leu.f32 	%p84, %f52, 0f00000000;
	@%p84 bra 	$L__BB0_134;
	div.rn.f32 	%f132, %f52, %f212;
	st.local.f32 	[%rd23+8], %f132;
$L__BB0_134:
	ld.local.f32 	%f53, [%rd23+12];
	setp.leu.f32 	%p85, %f53, 0f00000000;
	@%p85 bra 	$L__BB0_136;
	div.rn.f32 	%f133, %f53, %f212;
	st.local.f32 	[%rd23+12], %f133;
$L__BB0_136:
	add.s32 	%r188, %r188, 4;
$L__BB0_137:
	@%p42 bra 	$L__BB0_146;
	mul.wide.u32 	%rd97, %r188, 4;
	add.s64 	%rd24, %rd5, %rd97;
	ld.local.f32 	%f54, [%rd24];
	setp.leu.f32 	%p87, %f54, 0f00000000;
	@%p87 bra 	$L__BB0_140;
	div.rn.f32 	%f134, %f54, %f212;
	st.local.f32 	[%rd24], %f134;
$L__BB0_140:
	setp.eq.s32 	%p88, %r32, 1;
	@%p88 bra 	$L__BB0_146;
	ld.local.f32 	%f55, [%rd24+4];
	setp.leu.f32 	%p89, %f55, 0f00000000;
	@%p89 bra 	$L__BB0_143;
	div.rn.f32 	%f135, %f55, %f212;
	st.local.f32 	[%rd24+4], %f135;
$L__BB0_143:
	setp.eq.s32 	%p90, %r32, 2;
	@%p90 bra 	$L__BB0_146;
	ld.local.f32 	%f56, [%rd24+8];
	setp.leu.f32 	%p91, %f56, 0f00000000;
	@%p91 bra 	$L__BB0_146;
	div.rn.f32 	%f136, %f56, %f212;
	st.local.f32 	[%rd24+8], %f136;
$L__BB0_146:
	setp.lt.u32 	%p92, %r29, 7;
	ld.local.f32 	%f220, [%rd5];
	mov.b32 	%r192, 0;
	@%p92 bra 	$L__BB0_152;
	mov.b32 	%r190, 0;
$L__BB0_148:
	.pragma "nounroll";
	setp.ne.s32 	%p93, %r190, 0;
	mul.wide.u32 	%rd98, %r190, 4;
	add.s64 	%rd25, %rd5, %rd98;
	@%p93 bra 	$L__BB0_150;
	mov.f32 	%f139, 0f3F800000;
	sub.f32 	%f221, %f139, %f220;
	st.local.f32 	[%rd5], %f221;
	mov.f32 	%f220, %f221;
	bra.uni 	$L__BB0_151;
$L__BB0_150:
	ld.local.f32 	%f137, [%rd25+-4];
	ld.local.f32 	%f138, [%rd25];
	sub.f32 	%f221, %f137, %f138;
	st.local.f32 	[%rd25], %f221;
$L__BB0_151:
	ld.local.f32 	%f140, [%rd25+4];
	sub.f32 	%f141, %f221, %f140;
	st.local.f32 	[%rd25+4], %f141;
	ld.local.v2.f32 	{%f142, %f143}, [%rd25+8];
	sub.f32 	%f144, %f141, %f142;
	sub.f32 	%f145, %f144, %f143;
	st.local.v2.f32 	[%rd25+8], {%f144, %f145};
	ld.local.v4.f32 	{%f146, %f147, %f148, %f149}, [%rd25+16];
	sub.f32 	%f150, %f145, %f146;
	sub.f32 	%f151, %f150, %f147;
	sub.f32 	%f152, %f151, %f148;
	sub.f32 	%f153, %f152, %f149;
	st.local.v4.f32 	[%rd25+16], {%f150, %f151, %f152, %f153};
	add.s32 	%r190, %r190, 8;
	and.b32  	%r192, %r102, 2147483640;
	setp.ne.s32 	%p94, %r190, %r192;
	@%p94 bra 	$L__BB0_148;
$L__BB0_152:
	setp.eq.s32 	%p95, %r31, 0;
	@%p95 bra 	$L__BB0_168;
	add.s32 	%r143, %r31, -1;
	setp.lt.u32 	%p96, %r143, 3;
	@%p96 bra 	$L__BB0_158;
	setp.eq.s32 	%p97, %r192, 0;
	mul.wide.u32 	%rd99, %r192, 4;
	add.s64 	%rd26, %rd5, %rd99;
	@%p97 bra 	$L__BB0_156;
	ld.local.f32 	%f154, [%rd26+-4];
	ld.local.f32 	%f155, [%rd26];
	sub.f32 	%f224, %f154, %f155;
	st.local.f32 	[%rd26], %f224;
	bra.uni 	$L__BB0_157;
$L__BB0_156:
	mov.f32 	%f156, 0f3F800000;
	sub.f32 	%f224, %f156, %f220;
	st.local.f32 	[%rd5], %f224;
	mov.f32 	%f220, %f224;
$L__BB0_157:
	ld.local.f32 	%f157, [%rd26+4];
	sub.f32 	%f158, %f224, %f157;
	st.local.f32 	[%rd26+4], %f158;
	ld.local.f32 	%f159, [%rd26+4];
	ld.local.f32 	%f160, [%rd26+8];
	sub.f32 	%f161, %f159, %f160;
	st.local.f32 	[%rd26+8], %f161;
	ld.local.f32 	%f162, [%rd26+12];
	sub.f32 	%f163, %f161, %f162;
	st.local.f32 	[%rd26+12], %f163;
	add.s32 	%r192, %r192, 4;
$L__BB0_158:
	@%p42 bra 	$L__BB0_168;
	setp.eq.s32 	%p99, %r32, 1;
	@%p99 bra 	$L__BB0_164;
	setp.eq.s32 	%p100, %r192, 0;
	mul.wide.u32 	%rd100, %r192, 4;
	add.s64 	%rd28, %rd5, %rd100;
	@%p100 bra 	$L__BB0_162;
	mul.wide.s32 	%rd101, %r192, 4;
	add.s64 	%rd102, %rd5, %rd101;
	ld.local.f32 	%f164, [%rd102+-4];
	ld.local.f32 	%f165, [%rd28];
	sub.f32 	%f227, %f164, %f165;
	st.local.f32 	[%rd28], %f227;
	bra.uni 	$L__BB0_163;
$L__BB0_162:
	mov.f32 	%f166, 0f3F800000;
	sub.f32 	%f227, %f166, %f220;
	st.local.f32 	[%rd5], %f227;
	mov.f32 	%f220, %f227;
$L__BB0_163:
	ld.local.f32 	%f167, [%rd28+4];
	sub.f32 	%f168, %f227, %f167;
	st.local.f32 	[%rd28+4], %f168;
	add.s32 	%r192, %r192, 2;
$L__BB0_164:
	and.b32  	%r144, %r102, 1;
	setp.eq.b32 	%p101, %r144, 1;
	not.pred 	%p102, %p101;
	@%p102 bra 	$L__BB0_168;
	setp.eq.s32 	%p103, %r192, 0;
	@%p103 bra 	$L__BB0_167;
	mul.wide.s32 	%rd103, %r192, 4;
	add.s64 	%rd104, %rd5, %rd103;
	ld.local.f32 	%f169, [%rd104+-4];
	mul.wide.u32 	%rd105, %r192, 4;
	add.s64 	%rd106, %rd5, %rd105;
	ld.local.f32 	%f170, [%rd106];
	sub.f32 	%f171, %f169, %f170;
	st.local.f32 	[%rd106], %f171;
	bra.uni 	$L__BB0_168;
$L__BB0_167:
	mov.f32 	%f172, 0f3F800000;
	sub.f32 	%f173, %f172, %f220;
	st.local.f32 	[%rd5], %f173;
$L__BB0_168:
	shr.u32 	%r146, %r179, 2;
	xor.b32  	%r147, %r146, %r179;
	shl.b32 	%r148, %r176, 4;
	shl.b32 	%r149, %r147, 1;
	xor.b32  	%r150, %r148, %r149;
	xor.b32  	%r151, %r150, %r176;
	xor.b32  	%r175, %r151, %r147;
	add.s32 	%r174, %r174, 362437;
	add.s32 	%r152, %r175, %r174;
	cvt.rn.f32.u32 	%f174, %r152;
	fma.rn.f32 	%f74, %f174, 0f2F800000, 0f2F000000;
	mov.b32 	%r194, 0;
$L__BB0_169:
	mul.wide.u32 	%rd107, %r194, 4;
	add.s64 	%rd108, %rd5, %rd107;
	ld.local.f32 	%f175, [%rd108];
	setp.ge.f32 	%p104, %f74, %f175;
	mov.u32 	%r196, %r194;
	@%p104 bra 	$L__BB0_171;
	add.s32 	%r194, %r194, 1;
	setp.ne.s32 	%p105, %r194, %r102;
	mov.u32 	%r196, %r172;
	@%p105 bra 	$L__BB0_169;
$L__BB0_171:
	add.s32 	%r153, %r196, %r56;
	mul.wide.s32 	%rd109, %r153, 8;
	add.s64 	%rd110, %rd2, %rd109;
	ld.global.f32 	%f176, [%rd110];
	add.f32 	%f230, %f230, %f176;
	cvt.s64.s32 	%rd111, %r171;
	mul.wide.s32 	%rd112, %r171, 4;
	add.s64 	%rd113, %rd4, %rd112;
	cvt.u64.u32 	%rd114, %r196;
	add.s64 	%rd115, %rd113, %rd114;
	mov.b16 	%rs38, 1;
	st.local.u8 	[%rd115], %rs38;
	mul.wide.u32 	%rd116, %r196, 4;
	add.s64 	%rd117, %rd4, %rd116;
	add.s64 	%rd118, %rd117, %rd111;
	st.local.u8 	[%rd118], %rs38;
	add.s64 	%rd119, %rd3, %rd114;
	st.local.u8 	[%rd119], %rs38;
	add.s32 	%r173, %r173, 1;
	setp.ne.s32 	%p106, %r173, %r29;
	mov.u32 	%r171, %r196;
	mov.u32 	%r172, %r196;
	mov.u32 	%r179, %r45;
	@%p106 bra 	$L__BB0_31;
$L__BB0_172:
	setp.lt.s32 	%p107, %r102, 2;
	@%p107 bra 	$L__BB0_250;
	mul.lo.s32 	%r154, %r196, %r102;
	mul.wide.s32 	%rd120, %r154, 8;
	add.s64 	%rd121, %rd2, %rd120;
	ld.global.f32 	%f77, [%rd121];
	setp.leu.f32 	%p108, %f77, 0f00000000;
	@%p108 bra 	$L__BB0_250;
	add.f32 	%f177, %f230, %f77;
	mul.wide.s32 	%rd122, %r196, 4;
	add.s64 	%rd123, %rd4, %rd122;
	mov.b16 	%rs39, 1;
	st.local.u8 	[%rd123], %rs39;
	mul.wide.s32 	%rd124, %r196, -3;
	add.s64 	%rd125, %rd123, %rd124;
	st.local.u8 	[%rd125], %rs39;
	rcp.rn.f32 	%f78, %f177;
	and.b32  	%r83, %r102, 15;
	add.s32 	%r84, %r83, -1;
	and.b32  	%r85, %r102, 7;
	add.s32 	%r86, %r85, -1;
	and.b32  	%r87, %r102, 2147483632;
	and.b32  	%r88, %r102, 3;
	neg.s32 	%r89, %r87;
	add.s64 	%rd29, %rd4, 7;
	mov.b32 	%r197, 0;
$L__BB0_175:
	setp.lt.u32 	%p109, %r29, 15;
	mul.lo.s32 	%r91, %r197, %r102;
	mov.b32 	%r201, 0;
	@%p109 bra 	$L__BB0_210;
	mul.wide.u32 	%rd126, %r197, 4;
	add.s64 	%rd146, %rd29, %rd126;
	mov.u32 	%r198, %r89;
	mov.u32 	%r199, %r91;
$L__BB0_177:
	.pragma "nounroll";
	ld.local.u8 	%rs40, [%rd146+-7];
	setp.eq.s16 	%p110, %rs40, 0;
	@%p110 bra 	$L__BB0_179;
	mul.wide.u32 	%rd127, %r199, 4;
	add.s64 	%rd128, %rd1, %rd127;
	atom.global.add.f32 	%f178, [%rd128], %f78;
$L__BB0_179:
	ld.local.u8 	%rs41, [%rd146+-6];
	setp.eq.s16 	%p111, %rs41, 0;
	mul.wide.u32 	%rd129, %r199, 4;
	add.s64 	%rd32, %rd1, %rd129;
	@%p111 bra 	$L__BB0_181;
	atom.global.add.f32 	%f179, [%rd32+4], %f78;
$L__BB0_181:
	ld.local.u8 	%rs42, [%rd146+-5];
	setp.eq.s16 	%p112, %rs42, 0;
	@%p112 bra 	$L__BB0_183;
	atom.global.add.f32 	%f180, [%rd32+8], %f78;
$L__BB0_183:
	ld.local.u8 	%rs43, [%rd146+-4];
	setp.eq.s16 	%p113, %rs43, 0;
	@%p113 bra 	$L__BB0_185;
	atom.global.add.f32 	%f181, [%rd32+12], %f78;
$L__BB0_185:
	ld.local.u8 	%rs44, [%rd146+-3];
	setp.eq.s16 	%p114, %rs44, 0;
	@%p114 bra 	$L__BB0_187;
	atom.global.add.f32 	%f182, [%rd32+16], %f78;
$L__BB0_187:
	ld.local.u8 	%rs45, [%rd146+-2];
	setp.eq.s16 	%p115, %rs45, 0;
	@%p115 bra 	$L__BB0_189;
	atom.global.add.f32 	%f183, [%rd32+20], %f78;
$L__BB0_189:
	ld.local.u8 	%rs46, [%rd146+-1];
	setp.eq.s16 	%p116, %rs46, 0;
	@%p116 bra 	$L__BB0_191;
	atom.global.add.f32 	%f184, [%rd32+24], %f78;
$L__BB0_191:
	ld.local.u8 	%rs47, [%rd146];
	setp.eq.s16 	%p117, %rs47, 0;
	@%p117 bra 	$L__BB0_193;
	atom.global.add.f32 	%f185, [%rd32+28], %f78;
$L__BB0_193:
	ld.local.u8 	%rs48, [%rd146+1];
	setp.eq.s16 	%p118, %rs48, 0;
	@%p118 bra 	$L__BB0_195;
	atom.global.add.f32 	%f186, [%rd32+32], %f78;
$L__BB0_195:
	ld.local.u8 	%rs49, [%rd146+2];
	setp.eq.s16 	%p119, %rs49, 0;
	@%p119 bra 	$L__BB0_197;
	atom.global.add.f32 	%f187, [%rd32+36], %f78;
$L__BB0_197:
	ld.local.u8 	%rs50, [%rd146+3];
	setp.eq.s16 	%p120, %rs50, 0;
	@%p120 bra 	$L__BB0_199;
	atom.global.add.f32 	%f188, [%rd32+40], %f78;
$L__BB0_199:
	ld.local.u8 	%rs51, [%rd146+4];
	setp.eq.s16 	%p121, %rs51, 0;
	@%p121 bra 	$L__BB0_201;
	atom.global.add.f32 	%f189, [%rd32+44], %f78;
$L__BB0_201:
	ld.local.u8 	%rs52, [%rd146+5];
	setp.eq.s16 	%p122, %rs52, 0;
	@%p122 bra 	$L__BB0_203;
	atom.global.add.f32 	%f190, [%rd32+48], %f78;
$L__BB0_203:
	ld.local.u8 	%rs53, [%rd146+6];
	setp.eq.s16 	%p123, %rs53, 0;
	@%p123 bra 	$L__BB0_205;
	atom.global.add.f32 	%f191, [%rd32+52], %f78;
$L__BB0_205:
	ld.local.u8 	%rs54, [%rd146+7];
	setp.eq.s16 	%p124, %rs54, 0;
	@%p124 bra 	$L__BB0_207;
	atom.global.add.f32 	%f192, [%rd32+56], %f78;
$L__BB0_207:
	ld.local.u8 	%rs55, [%rd146+8];
	setp.eq.s16 	%p125, %rs55, 0;
	@%p125 bra 	$L__BB0_209;
	atom.global.add.f32 	%f193, [%rd32+60], %f78;
$L__BB0_209:
	add.s32 	%r199, %r199, 16;
	add.s32 	%r198, %r198, 16;
	add.s64 	%rd146, %rd146, 16;
	setp.ne.s32 	%p126, %r198, 0;
	mov.u32 	%r201, %r87;
	@%p126 bra 	$L__BB0_177;
$L__BB0_210:
	setp.eq.s32 	%p127, %r83, 0;
	@%p127 bra 	$L__BB0_249;
	mul.wide.u32 	%rd130, %r197, 4;
	add.s64 	%rd34, %rd4, %rd130;
	setp.lt.u32 	%p128, %r84, 7;
	@%p128 bra 	$L__BB0_229;
	cvt.u64.u32 	%rd35, %r201;
	add.s64 	%rd36, %rd34, %rd35;
	ld.local.u8 	%rs56, [%rd36];
	setp.eq.s16 	%p129, %rs56, 0;
	@%p129 bra 	$L__BB0_214;
	add.s32 	%r157, %r201, %r91;
	mul.wide.u32 	%rd131, %r157, 4;
	add.s64 	%rd132, %rd1, %rd131;
	atom.global.add.f32 	%f194, [%rd132], %f78;
$L__BB0_214:
	ld.local.u8 	%rs57, [%rd36+1];
	setp.eq.s16 	%p130, %rs57, 0;
	cvt.u64.u32 	%rd133, %r91;
	add.s64 	%rd134, %rd35, %rd133;
	shl.b64 	%rd135, %rd134, 2;
	add.s64 	%rd37, %rd1, %rd135;
	@%p130 bra 	$L__BB0_216;
	atom.global.add.f32 	%f195, [%rd37+4], %f78;
$L__BB0_216:
	ld.local.u8 	%rs58, [%rd36+2];
	setp.eq.s16 	%p131, %rs58, 0;
	@%p131 bra 	$L__BB0_218;
	atom.global.add.f32 	%f196, [%rd37+8], %f78;
$L__BB0_218:
	ld.local.u8 	%rs59, [%rd36+3];
	setp.eq.s16 	%p132, %rs59, 0;
	@%p132 bra 	$L__BB0_220;
	atom.global.add.f32 	%f197, [%rd37+12], %f78;
$L__BB0_220:
	ld.local.u8 	%rs60, [%rd36+4];
	setp.eq.s16 	%p133, %rs60, 0;
	@%p133 bra 	$L__BB0_222;
	atom.global.add.f32 	%f198, [%rd37+16], %f78;
$L__BB0_222:
	ld.local.u8 	%rs61, [%rd36+5];
	setp.eq.s16 	%p134, %rs61, 0;
	@%p134 bra 	$L__BB0_224;
	atom.global.add.f32 	%f199, [%rd37+20], %f78;
$L__BB0_224:
	ld.local.u8 	%rs62, [%rd36+6];
	setp.eq.s16 	%p135, %rs62, 0;
	@%p135 bra 	$L__BB0_226;
	atom.global.add.f32 	%f200, [%rd37+24], %f78;
$L__BB0_226:
	ld.local.u8 	%rs63, [%rd36+7];
	setp.eq.s16 	%p136, %rs63, 0;
	@%p136 bra 	$L__BB0_228;
	atom.global.add.f32 	%f201, [%rd37+28], %f78;
$L__BB0_228:
	add.s32 	%r201, %r201, 8;
$L__BB0_229:
	setp.eq.s32 	%p137, %r85, 0;
	@%p137 bra 	$L__BB0_249;
	setp.lt.u32 	%p138, %r86, 3;
	@%p138 bra 	$L__BB0_240;
	cvt.u64.u32 	%rd38, %r201;
	add.s64 	%rd39, %rd34, %rd38;
	ld.local.u8 	%rs64, [%rd39];
	setp.eq.s16 	%p139, %rs64, 0;
	@%p139 bra 	$L__BB0_233;
	add.s32 	%r158, %r201, %r91;
	mul.wide.u32 	%rd136, %r158, 4;
	add.s64 	%rd137, %rd1, %rd136;
	atom.global.add.f32 	%f202, [%rd137], %f78;
$L__BB0_233:
	ld.local.u8 	%rs65, [%rd39+1];
	setp.eq.s16 	%p140, %rs65, 0;
	cvt.u64.u32 	%rd138, %r91;
	add.s64 	%rd139, %rd38, %rd138;
	shl.b64 	%rd140, %rd139, 2;
	add.s64 	%rd40, %rd1, %rd140;
	@%p140 bra 	$L__BB0_235;
	atom.global.add.f32 	%f203, [%rd40+4], %f78;
$L__BB0_235:
	ld.local.u8 	%rs66, [%rd39+2];
	setp.eq.s16 	%p141, %rs66, 0;
	@%p141 bra 	$L__BB0_237;
	atom.global.add.f32 	%f204, [%rd40+8], %f78;
$L__BB0_237:
	ld.local.u8 	%rs67, [%rd39+3];
	setp.eq.s16 	%p142, %rs67, 0;
	@%p142 bra 	$L__BB0_239;
	atom.global.add.f32 	%f205, [%rd40+12], %f78;
$L__BB0_239:
	add.s32 	%r201, %r201, 4;
$L__BB0_240:
	setp.eq.s32 	%p143, %r88, 0;
	@%p143 bra 	$L__BB0_249;
	cvt.u64.u32 	%rd41, %r201;
	add.s64 	%rd42, %rd34, %rd41;
	ld.local.u8 	%rs68, [%rd42];
	setp.eq.s16 	%p144, %rs68, 0;
	@%p144 bra 	$L__BB0_243;
	add.s32 	%r159, %r201, %r91;
	mul.wide.u32 	%rd141, %r159, 4;
	add.s64 	%rd142, %rd1, %rd141;
	atom.global.add.f32 	%f206, [%rd142], %f78;
$L__BB0_243:
	setp.eq.s32 	%p145, %r88, 1;
	@%p145 bra 	$L__BB0_249;
	ld.local.u8 	%rs69, [%rd42+1];
	setp.eq.s16 	%p146, %rs69, 0;
	cvt.u64.u32 	%rd143, %r91;
	add.s64 	%rd144, %rd41, %rd143;
	shl.b64 	%rd145, %rd144, 2;
	add.s64 	%rd43, %rd1, %rd145;
	@%p146 bra 	$L__BB0_246;
	atom.global.add.f32 	%f207, [%rd43+4], %f78;
$L__BB0_246:
	setp.eq.s32 	%p147, %r88, 2;
	@%p147 bra 	$L__BB0_249;
	ld.local.u8 	%rs70, [%rd42+2];
	setp.eq.s16 	%p148, %rs70, 0;
	@%p148 bra 	$L__BB0_249;
	atom.global.add.f32 	%f208, [%rd43+8], %f78;
$L__BB0_249:
	add.s32 	%r197, %r197, 1;
	setp.ne.s32 	%p149, %r197, %r102;
	@%p149 bra 	$L__BB0_175;
$L__BB0_250:
	ret;

}
	// .globl	_Z16updatePheromonesifP5edgesPf
.visible .entry _Z16updatePheromonesifP5edgesPf(
	.param .u32 _Z16updatePheromonesifP5edgesPf_param_0,
	.param .f32 _Z16updatePheromonesifP5edgesPf_param_1,
	.param .u64 .ptr .align 1 _Z16updatePheromonesifP5edgesPf_param_2,
	.param .u64 .ptr .align 1 _Z16updatePheromonesifP5edgesPf_param_3
)
{
	.reg .pred 	%p<2>;
	.reg .b32 	%r<14>;
	.reg .b32 	%f<7>;
	.reg .b64 	%rd<9>;

	ld.param.u32 	%r2, [_Z16updatePheromonesifP5edgesPf_param_0];
	ld.param.f32 	%f1, [_Z16updatePheromonesifP5edgesPf_param_1];
	ld.param.u64 	%rd1, [_Z16updatePheromonesifP5edgesPf_param_2];
	ld.param.u64 	%rd2, [_Z16updatePheromonesifP5edgesPf_param_3];
	mov.u32 	%r4, %ntid.x;
	mov.u32 	%r5, %ctaid.x;
	mov.u32 	%r6, %tid.x;
	mad.lo.s32 	%r7, %r4, %r5, %r6;
	mov.u32 	%r8, %ntid.y;
	mov.u32 	%r9, %ctaid.y;
	mov.u32 	%r10, %tid.y;
	mad.lo.s32 	%r11, %r8, %r9, %r10;
	mad.lo.s32 	%r1, %r11, %r2, %r7;
	max.s32 	%r13, %r7, %r11;
	setp.ge.s32 	%p1, %r13, %r2;
	@%p1 bra 	$L__BB1_2;
	cvta.to.global.u64 	%rd3, %rd1;
	cvta.to.global.u64 	%rd4, %rd2;
	mov.f32 	%f2, 0f3F800000;
	sub.f32 	%f3, %f2, %f1;
	mul.wide.s32 	%rd5, %r1, 8;
	add.s64 	%rd6, %rd3, %rd5;
	ld.global.f32 	%f4, [%rd6+4];
	mul.wide.s32 	%rd7, %r1, 4;
	add.s64 	%rd8, %rd4, %rd7;
	ld.global.f32 	%f5, [%rd8];
	fma.rn.f32 	%f6, %f3, %f4, %f5;
	st.global.f32 	[%rd6+4], %f6;
$L__BB1_2:
	ret;

}


// ===== COMPILED SASS (sm_100) =====

	.target	sm_100

	.elftype	@"ET_EXEC"


//--------------------- .note.nv.tkinfo           --------------------------
	.section	.note.nv.tkinfo,"",@"SHT_NOTE"
	.sectionflags	@"SHF_NOTE_NV_TKINFO"
	.tkinfo
        /*0018*/ 	.word	0x00000002
        /*0030*/ 	.string	""
        /*0030*/ 	.string	"ptxas"
        /*0030*/ 	.string	"Cuda compilation tools, release 13.0, V13.0.88"
        /*0030*/ 	.string	"Build cuda_13.0.r13.0/compiler.36424714_0"
        /*0030*/ 	.string	"-arch sm_100 -m 64 "



//--------------------- .note.nv.cuinfo           --------------------------
	.section	.note.nv.cuinfo,"",@"SHT_NOTE"
	.sectionflags	@"SHF_NOTE_NV_CUINFO"
        /*0018*/ 	.short	0x0002
        /*001a*/ 	.short	0x0064
        /*001c*/ 	.short	0x0082
	.zero		2


//--------------------- .nv.info                  --------------------------
	.section	.nv.info,"",@"SHT_CUDA_INFO"
	.align	4


	//----- nvinfo : EIATTR_REGCOUNT
	.align		4
        /*0000*/ 	.byte	0x04, 0x2f
        /*0002*/ 	.short	(.L_10 - .L_9)
	.align		4
.L_9:
        /*0004*/ 	.word	index@(_Z6traveliiP5edgesPf)
        /*0008*/ 	.word	0x0000001e


	//----- nvinfo : EIATTR_FRAME_SIZE
	.align		4
.L_10:
        /*000c*/ 	.byte	0x04, 0x11
        /*000e*/ 	.short	(.L_12 - .L_11)
	.align		4
.L_11:
        /*0010*/ 	.word	index@($__internal_1_$__cuda_sm3x_div_rn_noftz_f32_slowpath)
        /*0014*/ 	.word	0x00000030


	//----- nvinfo : EIATTR_FRAME_SIZE
	.align		4
.L_12:
        /*0018*/ 	.byte	0x04, 0x11
        /*001a*/ 	.short	(.L_14 - .L_13)
	.align		4
.L_13:
        /*001c*/ 	.word	index@($__internal_0_$__cuda_sm20_rcp_rn_f32_slowpath)
        /*0020*/ 	.word	0x00000030


	//----- nvinfo : EIATTR_FRAME_SIZE
	.align		4
.L_14:
        /*0024*/ 	.byte	0x04, 0x11
        /*0026*/ 	.short	(.L_16 - .L_15)
	.align		4
.L_15:
        /*0028*/ 	.word	index@(_Z6traveliiP5edgesPf)
        /*002c*/ 	.word	0x00000030


	//----- nvinfo : EIATTR_REGCOUNT
	.align		4
.L_16:
        /*0030*/ 	.byte	0x04, 0x2f
        /*0032*/ 	.short	(.L_18 - .L_17)
	.align		4
.L_17:
        /*0034*/ 	.word	index@(_Z16updatePheromonesifP5edgesPf)
        /*0038*/ 	.word	0x0000000a


	//----- nvinfo : EIATTR_FRAME_SIZE
	.align		4
.L_18:
        /*003c*/ 	.byte	0x04, 0x11
        /*003e*/ 	.short	(.L_20 - .L_19)
	.align		4
.L_19:
        /*0040*/ 	.word	index@(_Z16updatePheromonesifP5edgesPf)
        /*0044*/ 	.word	0x00000000


	//----- nvinfo : EIATTR_MIN_STACK_SIZE
	.align		4
.L_20:
        /*0048*/ 	.byte	0x04, 0x12
        /*004a*/ 	.short	(.L_22 - .L_21)
	.align		4
.L_21:
        /*004c*/ 	.word	index@(_Z16updatePheromonesifP5edgesPf)
        /*0050*/ 	.word	0x00000000


	//----- nvinfo : EIATTR_MIN_STACK_SIZE
	.align		4
.L_22:
        /*0054*/ 	.byte	0x04, 0x12
        /*0056*/ 	.short	(.L_24 - .L_23)
	.align		4
.L_23:
        /*0058*/ 	.word	index@(_Z6traveliiP5edgesPf)
        /*005c*/ 	.word	0x00000030
.L_24:


//--------------------- .nv.compat                --------------------------
	.section	.nv.compat,"",@"SHT_CUDA_COMPAT_INFO"
	.align	4
        /*0000*/ 	.byte	0x02, 0x09, 0x00, 0x00, 0x02, 0x02, 0x01, 0x00, 0x02, 0x05, 0x05, 0x00, 0x03, 0x07, 0x01, 0x01
        /*0010*/ 	.byte	0x02, 0x03, 0x00, 0x00, 0x02, 0x06, 0x01, 0x00, 0x04, 0x0b, 0x08, 0x00, 0x01, 0x00, 0x00, 0x00
        /*0020*/ 	.byte	0x00, 0x00, 0x00, 0x00


//--------------------- .nv.info._Z16updatePheromonesifP5edgesPf --------------------------
	.section	.nv.info._Z16updatePheromonesifP5edgesPf,"",@"SHT_CUDA_INFO"
	.sectionflags	@""
	.align	4


	//----- nvinfo : EIATTR_CUDA_API_VERSION
	.align		4
        /*0000*/ 	.byte	0x04, 0x37
        /*0002*/ 	.short	(.L_26 - .L_25)
.L_25:
        /*0004*/ 	.word	0x00000082


	//----- nvinfo : EIATTR_KPARAM_INFO
	.align		4
.L_26:
        /*0008*/ 	.byte	0x04, 0x17
        /*000a*/ 	.short	(.L_28 - .L_27)
.L_27:
        /*000c*/ 	.word	0x00000000
        /*0010*/ 	.short	0x0003
        /*0012*/ 	.short	0x0010
        /*0014*/ 	.byte	0x00, 0xf5, 0x21, 0x00


	//----- nvinfo : EIATTR_KPARAM_INFO
	.align		4
.L_28:
        /*0018*/ 	.byte	0x04, 0x17
        /*001a*/ 	.short	(.L_30 - .L_29)
.L_29:
        /*001c*/ 	.word	0x00000000
        /*0020*/ 	.short	0x0002
        /*0022*/ 	.short	0x0008
        /*0024*/ 	.byte	0x00, 0xf5, 0x21, 0x00


	//----- nvinfo : EIATTR_KPARAM_INFO
	.align		4
.L_30:
        /*0028*/ 	.byte	0x04, 0x17
        /*002a*/ 	.short	(.L_32 - .L_31)
.L_31:
        /*002c*/ 	.word	0x00000000
        /*0030*/ 	.short	0x0001
        /*0032*/ 	.short	0x0004
        /*0034*/ 	.byte	0x00, 0xf0, 0x11, 0x00


	//----- nvinfo : EIATTR_KPARAM_INFO
	.align		4
.L_32:
        /*0038*/ 	.byte	0x04, 0x17
        /*003a*/ 	.short	(.L_34 - .L_33)
.L_33:
        /*003c*/ 	.word	0x00000000
        /*0040*/ 	.short	0x0000
        /*0042*/ 	.short	0x0000
        /*0044*/ 	.byte	0x00, 0xf0, 0x11, 0x00


	//----- nvinfo : EIATTR_SPARSE_MMA_MASK
	.align		4
.L_34:
        /*0048*/ 	.byte	0x03, 0x50
        /*004a*/ 	.short	0x0000


	//----- nvinfo : EIATTR_MAXREG_COUNT
	.align		4
        /*004c*/ 	.byte	0x03, 0x1b
        /*004e*/ 	.short	0x00ff


	//----- nvinfo : EIATTR_MERCURY_ISA_VERSION
	.align		4
        /*0050*/ 	.byte	0x03, 0x5f
        /*0052*/ 	.short	0x0101


	//----- nvinfo : EIATTR_VRC_CTA_INIT_COUNT
	.align		4
        /*0054*/ 	.byte	0x02, 0x4a
	.zero		1
	.zero		1


	//----- nvinfo : EIATTR_EXIT_INSTR_OFFSETS
	.align		4
        /*0058*/ 	.byte	0x04, 0x1c
        /*005a*/ 	.short	(.L_36 - .L_35)


	//   ....[0]....
.L_35:
        /*005c*/ 	.word	0x000000d0


	//   ....[1]....
        /*0060*/ 	.word	0x00000190


	//----- nvinfo : EIATTR_CBANK_PARAM_SIZE
	.align		4
.L_36:
        /*0064*/ 	.byte	0x03, 0x19
        /*0066*/ 	.short	0x0018


	//----- nvinfo : EIATTR_PARAM_CBANK
	.align		4
        /*0068*/ 	.byte	0x04, 0x0a
        /*006a*/ 	.short	(.L_38 - .L_37)
	.align		4
.L_37:
        /*006c*/ 	.word	index@(.nv.constant0._Z16updatePheromonesifP5edgesPf)
        /*0070*/ 	.short	0x0380
        /*0072*/ 	.short	0x0018


	//----- nvinfo : EIATTR_SW_WAR
	.align		4
.L_38:
        /*0074*/ 	.byte	0x04, 0x36
        /*0076*/ 	.short	(.L_40 - .L_39)
.L_39:
        /*0078*/ 	.word	0x00000008
.L_40:


//--------------------- .nv.info._Z6traveliiP5edgesPf --------------------------
	.section	.nv.info._Z6traveliiP5edgesPf,"",@"SHT_CUDA_INFO"
	.sectionflags	@""
	.align	4


	//----- nvinfo : EIATTR_CUDA_API_VERSION
	.align		4
        /*0000*/ 	.byte	0x04, 0x37
        /*0002*/ 	.short	(.L_42 - .L_41)
.L_41:
        /*0004*/ 	.word	0x00000082


	//----- nvinfo : EIATTR_KPARAM_INFO
	.align		4
.L_42:
        /*0008*/ 	.byte	0x04, 0x17
        /*000a*/ 	.short	(.L_44 - .L_43)
.L_43:
        /*000c*/ 	.word	0x00000000
        /*0010*/ 	.short	0x0003
        /*0012*/ 	.short	0x0010
        /*0014*/ 	.byte	0x00, 0xf5, 0x21, 0x00


	//----- nvinfo : EIATTR_KPARAM_INFO
	.align		4
.L_44:
        /*0018*/ 	.byte	0x04, 0x17
        /*001a*/ 	.short	(.L_46 - .L_45)
.L_45:
        /*001c*/ 	.word	0x00000000
        /*0020*/ 	.short	0x0002
        /*0022*/ 	.short	0x0008
        /*0024*/ 	.byte	0x00, 0xf5, 0x21, 0x00


	//----- nvinfo : EIATTR_KPARAM_INFO
	.align		4
.L_46:
        /*0028*/ 	.byte	0x04, 0x17
        /*002a*/ 	.short	(.L_48 - .L_47)
.L_47:
        /*002c*/ 	.word	0x00000000
        /*0030*/ 	.short	0x0001
        /*0032*/ 	.short	0x0004
        /*0034*/ 	.byte	0x00, 0xf0, 0x11, 0x00


	//----- nvinfo : EIATTR_KPARAM_INFO
	.align		4
.L_48:
        /*0038*/ 	.byte	0x04, 0x17
        /*003a*/ 	.short	(.L_50 - .L_49)
.L_49:
        /*003c*/ 	.word	0x00000000
        /*0040*/ 	.short	0x0000
        /*0042*/ 	.short	0x0000
        /*0044*/ 	.byte	0x00, 0xf0, 0x11, 0x00


	//----- nvinfo : EIATTR_SPARSE_MMA_MASK
	.align		4
.L_50:
        /*0048*/ 	.byte	0x03, 0x50
        /*004a*/ 	.short	0x0000


	//----- nvinfo : EIATTR_MAXREG_COUNT
	.align		4
        /*004c*/ 	.byte	0x03, 0x1b
        /*004e*/ 	.short	0x00ff


	//----- nvinfo : EIATTR_MERCURY_ISA_VERSION
	.align		4
        /*0050*/ 	.byte	0x03, 0x5f
        /*0052*/ 	.short	0x0101


	//----- nvinfo : EIATTR_VRC_CTA_INIT_COUNT
	.align		4
        /*0054*/ 	.byte	0x02, 0x4a
	.zero		1
	.zero		1


	//----- nvinfo : EIATTR_EXIT_INSTR_OFFSETS
	.align		4
        /*0058*/ 	.byte	0x04, 0x1c
        /*005a*/ 	.short	(.L_52 - .L_51)


	//   ....[0]....
.L_51:
        /*005c*/ 	.word	0x00000760


	//   ....[1]....
        /*0060*/ 	.word	0x00001b80


	//   ....[2]....
        /*0064*/ 	.word	0x00004ad0


	//   ....[3]....
        /*0068*/ 	.word	0x00004b30


	//   ....[4]....
        /*006c*/ 	.word	0x00005d90


	//----- nvinfo : EIATTR_CRS_STACK_SIZE
	.align		4
.L_52:
        /*0070*/ 	.byte	0x04, 0x1e
        /*0072*/ 	.short	(.L_54 - .L_53)
.L_53:
        /*0074*/ 	.word	0x00000000


	//----- nvinfo : EIATTR_CBANK_PARAM_SIZE
	.align		4
.L_54:
        /*0078*/ 	.byte	0x03, 0x19
        /*007a*/ 	.short	0x0018


	//----- nvinfo : EIATTR_PARAM_CBANK
	.align		4
        /*007c*/ 	.byte	0x04, 0x0a
        /*007e*/ 	.short	(.L_56 - .L_55)
	.align		4
.L_55:
        /*0080*/ 	.word	index@(.nv.constant0._Z6traveliiP5edgesPf)
        /*0084*/ 	.short	0x0380
        /*0086*/ 	.short	0x0018


	//----- nvinfo : EIATTR_SW_WAR
	.align		4
.L_56:
        /*0088*/ 	.byte	0x04, 0x36
        /*008a*/ 	.short	(.L_58 - .L_57)
.L_57:
        /*008c*/ 	.word	0x00000008
.L_58:


//--------------------- .nv.callgraph             --------------------------
	.section	.nv.callgraph,"",@"SHT_CUDA_CALLGRAPH"
	.align	4
	.sectionentsize	8
	.align		4
        /*0000*/ 	.word	0x00000000
	.align		4
        /*0004*/ 	.word	0xffffffff
	.align		4
        /*0008*/ 	.word	0x00000000
	.align		4
        /*000c*/ 	.word	0xfffffffe
	.align		4
        /*0010*/ 	.word	0x00000000
	.align		4
        /*0014*/ 	.word	0xfffffffd
	.align		4
        /*0018*/ 	.word	0x00000000
	.align		4
        /*001c*/ 	.word	0xfffffffc


//--------------------- .nv.constant4             --------------------------
	.section	.nv.constant4,"a",@progbits
	.align	8
	.align		8
.nv.constant4:
        /*0000*/ 	.dword	precalc_xorwow_matrix
	.align		8
        /*0008*/ 	.dword	precalc_xorwow_offset_matrix
	.align		8
        /*0010*/ 	.dword	mrg32k3aM1
	.align		8
        /*0018*/ 	.dword	mrg32k3aM2
	.align		8
        /*0020*/ 	.dword	mrg32k3aM1SubSeq
	.align		8
        /*0028*/ 	.dword	mrg32k3aM2SubSeq
	.align		8
        /*0030*/ 	.dword	mrg32k3aM1Seq
	.align		8
        /*0038*/ 	.dword	mrg32k3aM2Seq


//--------------------- .nv.constant3             --------------------------
	.section	.nv.constant3,"a",@progbits
	.align	8
.nv.constant3:
	.type		__cr_lgamma_table,@object
	.size		__cr_lgamma_table,(.L_8 - __cr_lgamma_table)
__cr_lgamma_table:
        /*0000*/ 	.byte	0x00, 0x00, 0x00, 0x00, 0x00, 0x00, 0x00, 0x00, 0x00, 0x00, 0x00, 0x00, 0x00, 0x00, 0x00, 0x00
        /*0010*/ 	.byte	0xef, 0x39, 0xfa, 0xfe, 0x42, 0x2e, 0xe6, 0x3f, 0x02, 0x20, 0x2a, 0xfa, 0x0b, 0xab, 0xfc, 0x3f
        /*0020*/ 	.byte	0xf9, 0x2c, 0x92, 0x7c, 0xa7, 0x6c, 0x09, 0x40, 0xc9, 0x79, 0x44, 0x3c, 0x64, 0x26, 0x13, 0x40
        /*0030*/ 	.byte	0xca, 0x01, 0xcf, 0x3a, 0x27, 0x51, 0x1a, 0x40, 0x30, 0xcc, 0x2d, 0xf3, 0xe1, 0x0c, 0x21, 0x40
        /*0040*/ 	.byte	0x0d, 0xb7, 0xfc, 0x82, 0x8e, 0x35, 0x25, 0x40
.L_8:


//--------------------- .text._Z16updatePheromonesifP5edgesPf --------------------------
	.section	.text._Z16updatePheromonesifP5edgesPf,"ax",@progbits
	.align	128
        .global         _Z16updatePheromonesifP5edgesPf
        .type           _Z16updatePheromonesifP5edgesPf,@function
        .size           _Z16updatePheromonesifP5edgesPf,(.L_x_280 - _Z16updatePheromonesifP5edgesPf)
        .other          _Z16updatePheromonesifP5edgesPf,@"STO_CUDA_ENTRY STV_DEFAULT"
_Z16updatePheromonesifP5edgesPf:
.text._Z16updatePheromonesifP5edgesPf:
[----:B------:R-:W-:Y:S01]  /*0000*/  LDC R1, c[0x0][0x37c] ;  /* 0x0000df00ff017b82 */ /* 0x000fe20000000800 */
[----:B------:R-:W0:Y:S01]  /*0010*/  S2R R0, SR_CTAID.X ;  /* 0x0000000000007919 */ /* 0x000e220000002500 */
[----:B------:R-:W0:Y:S01]  /*0020*/  LDCU UR4, c[0x0][0x360] ;  /* 0x00006c00ff0477ac */ /* 0x000e220008000800 */
[----:B------:R-:W0:Y:S01]  /*0030*/  S2R R3, SR_TID.X ;  /* 0x0000000000037919 */ /* 0x000e220000002100 */
[----:B------:R-:W1:Y:S01]  /*0040*/  LDCU UR5, c[0x0][0x364] ;  /* 0x00006c80ff0577ac */ /* 0x000e620008000800 */
[----:B------:R-:W1:Y:S01]  /*0050*/  S2R R2, SR_CTAID.Y ;  /* 0x0000000000027919 */ /* 0x000e620000002600 */
[----:B------:R-:W2:Y:S01]  /*0060*/  LDCU UR6, c[0x0][0x380] ;  /* 0x00007000ff0677ac */ /* 0x000ea20008000800 */
[----:B------:R-:W1:Y:S01]  /*0070*/  S2R R5, SR_TID.Y ;  /* 0x0000000000057919 */ /* 0x000e620000002200 */
[----:B0-----:R-:W-:Y:S02]  /*0080*/  IMAD R0, R0, UR4, R3 ;  /* 0x0000000400007c24 */ /* 0x001fe4000f8e0203 */
[----:B-1----:R-:W-:-:S04]  /*0090*/  IMAD R3, R2, UR5, R5 ;  /* 0x0000000502037c24 */ /* 0x002fc8000f8e0205 */
[----:B--2---:R-:W-:Y:S01]  /*00a0*/  IMAD R7, R3, UR6, R0 ;  /* 0x0000000603077c24 */ /* 0x004fe2000f8e0200 */
[----:B------:R-:W-:-:S04]  /*00b0*/  VIMNMX R2, PT, PT, R0, R3, !PT ;  /* 0x0000000300027248 */ /* 0x000fc80007fe0100 */
[----:B------:R-:W-:-:S13]  /*00c0*/  ISETP.GE.AND P0, PT, R2, UR6, PT ;  /* 0x0000000602007c0c */ /* 0x000fda000bf06270 */
[----:B------:R-:W-:Y:S05]  /*00d0*/  @P0 EXIT ;  /* 0x000000000000094d */ /* 0x000fea0003800000 */
[----:B------:R-:W0:Y:S01]  /*00e0*/  LDC.64 R4, c[0x0][0x390] ;  /* 0x0000e400ff047b82 */ /* 0x000e220000000a00 */
[----:B------:R-:W1:Y:S07]  /*00f0*/  LDCU.64 UR4, c[0x0][0x358] ;  /* 0x00006b00ff0477ac */ /* 0x000e6e0008000a00 */
[----:B------:R-:W2:Y:S08]  /*0100*/  LDC.64 R2, c[0x0][0x388] ;  /* 0x0000e200ff027b82 */ /* 0x000eb00000000a00 */
[----:B------:R-:W3:Y:S01]  /*0110*/  LDC R0, c[0x0][0x384] ;  /* 0x0000e100ff007b82 */ /* 0x000ee20000000800 */
[----:B0-----:R-:W-:-:S06]  /*0120*/  IMAD.WIDE R4, R7, 0x4, R4 ;  /* 0x0000000407047825 */ /* 0x001fcc00078e0204 */
[----:B-1----:R-:W4:Y:S01]  /*0130*/  LDG.E R5, desc[UR4][R4.64] ;  /* 0x0000000404057981 */ /* 0x002f22000c1e1900 */
[----:B--2---:R-:W-:-:S05]  /*0140*/  IMAD.WIDE R2, R7, 0x8, R2 ;  /* 0x0000000807027825 */ /* 0x004fca00078e0202 */
[----:B------:R-:W4:Y:S01]  /*0150*/  LDG.E R7, desc[UR4][R2.64+0x4] ;  /* 0x0000040402077981 */ /* 0x000f22000c1e1900 */
[----:B---3--:R-:W-:-:S04]  /*0160*/  FADD R0, -R0, 1 ;  /* 0x3f80000000007421 */ /* 0x008fc80000000100 */
[----:B----4-:R-:W-:-:S05]  /*0170*/  FFMA R7, R0, R7, R5 ;  /* 0x0000000700077223 */ /* 0x010fca0000000005 */
[----:B------:R-:W-:Y:S01]  /*0180*/  STG.E desc[UR4][R2.64+0x4], R7 ;  /* 0x0000040702007986 */ /* 0x000fe2000c101904 */
[----:B------:R-:W-:Y:S05]  /*0190*/  EXIT ;  /* 0x000000000000794d */ /* 0x000fea0003800000 */
.L_x_0:
[----:B------:R-:W-:-:S00]  /*01a0*/  BRA `(.L_x_0) ;  /* 0xfffffffc00fc7947 */ /* 0x000fc0000383ffff */
[----:B------:R-:W-:-:S00]  /*01b0*/  NOP ;  /* 0x0000000000007918 */ /* 0x000fc00000000000 */
        /* <DEDUP_REMOVED lines=12> */
.L_x_280:


//--------------------- .text._Z6traveliiP5edgesPf --------------------------
	.section	.text._Z6traveliiP5edgesPf,"ax",@progbits
	.align	128
        .global         _Z6traveliiP5edgesPf
        .type           _Z6traveliiP5edgesPf,@function
        .size           _Z6traveliiP5edgesPf,(.L_x_279 - _Z6traveliiP5edgesPf)
        .other          _Z6traveliiP5edgesPf,@"STO_CUDA_ENTRY STV_DEFAULT"
_Z6traveliiP5edgesPf:
.text._Z6traveliiP5edgesPf:
[----:B------:R-:W0:Y:S01]  /*0000*/  LDC R1, c[0x0][0x37c] ;  /* 0x0000df00ff017b82 */ /* 0x000e220000000800 */
[----:B------:R-:W1:Y:S01]  /*0010*/  S2R R0, SR_TID.X ;  /* 0x0000000000007919 */ /* 0x000e620000002100 */
[----:B------:R-:W2:Y:S06]  /*0020*/  LDCU UR8, c[0x0][0x380] ;  /* 0x00007000ff0877ac */ /* 0x000eac0008000800 */
[----:B------:R-:W1:Y:S01]  /*0030*/  S2UR UR4, SR_CTAID.X ;  /* 0x00000000000479c3 */ /* 0x000e620000002500 */
[----:B0-----:R-:W-:Y:S01]  /*0040*/  VIADD R1, R1, 0xffffffd0 ;  /* 0xffffffd001017836 */ /* 0x001fe20000000000 */
[----:B------:R-:W0:Y:S04]  /*0050*/  LDCU.64 UR12, c[0x0][0x358] ;  /* 0x00006b00ff0c77ac */ /* 0x000e280008000a00 */
[----:B------:R-:W-:-:S02]  /*0060*/  R2UR UR22, R1 ;  /* 0x00000000011672ca */ /* 0x000fc400000e0000 */
[----:B------:R-:W1:Y:S01]  /*0070*/  LDC R3, c[0x0][0x360] ;  /* 0x0000d800ff037b82 */ /* 0x000e620000000800 */
[----:B------:R-:W-:Y:S01]  /*0080*/  R2UR UR9, R1 ;  /* 0x00000000010972ca */ /* 0x000fe200000e0000 */
[----:B--2---:R-:W-:-:S09]  /*0090*/  UISETP.GE.AND UP0, UPT, UR8, 0x1, UPT ;  /* 0x000000010800788c */ /* 0x004fd2000bf06270 */
[----:B------:R-:W-:Y:S01]  /*00a0*/  UIADD3 UR11, UPT, UPT, UR22, 0x10, URZ ;  /* 0x00000010160b7890 */ /* 0x000fe2000fffe0ff */
[----:B-1----:R-:W-:Y:S01]  /*00b0*/  IMAD R3, R3, UR4, R0 ;  /* 0x0000000403037c24 */ /* 0x002fe2000f8e0200 */
[----:B0-----:R-:W-:Y:S10]  /*00c0*/  BRA.U !UP0, `(.L_x_1) ;  /* 0x0000000508947547 */ /* 0x001ff4000b800000 */
[----:B------:R-:W-:Y:S02]  /*00d0*/  ULOP3.LUT UR14, UR8, 0xf, URZ, 0xc0, !UPT ;  /* 0x0000000f080e7892 */ /* 0x000fe4000f8ec0ff */
[----:B------:R-:W-:Y:S02]  /*00e0*/  ULOP3.LUT UR15, UR8, 0x7, URZ, 0xc0, !UPT ;  /* 0x00000007080f7892 */ /* 0x000fe4000f8ec0ff */
[----:B------:R-:W-:Y:S02]  /*00f0*/  UIADD3 UR4, UPT, UPT, UR14, -0x1, URZ ;  /* 0xffffffff0e047890 */ /* 0x000fe4000fffe0ff */
[----:B------:R-:W-:Y:S02]  /*0100*/  UIADD3 UR5, UPT, UPT, UR15, -0x1, URZ ;  /* 0xffffffff0f057890 */ /* 0x000fe4000fffe0ff */
[----:B------:R-:W-:Y:S02]  /*0110*/  UISETP.GE.U32.AND UP0, UPT, UR4, 0x7, UPT ;  /* 0x000000070400788c */ /* 0x000fe4000bf06070 */
[----:B------:R-:W-:-:S02]  /*0120*/  UIADD3 UR10, UPT, UPT, UR8, -0x1, URZ ;  /* 0xffffffff080a7890 */ /* 0x000fc4000fffe0ff */
[----:B------:R-:W-:Y:S02]  /*0130*/  ULOP3.LUT UR6, UR8, 0x7ffffff0, URZ, 0xc0, !UPT ;  /* 0x7ffffff008067892 */ /* 0x000fe4000f8ec0ff */
[----:B------:R-:W-:Y:S02]  /*0140*/  ULOP3.LUT UR7, UR8, 0x3, URZ, 0xc0, !UPT ;  /* 0x0000000308077892 */ /* 0x000fe4000f8ec0ff */
[----:B------:R-:W-:Y:S01]  /*0150*/  UISETP.GE.U32.AND UP1, UPT, UR5, 0x3, UPT ;  /* 0x000000030500788c */ /* 0x000fe2000bf26070 */
[----:B------:R-:W-:-:S10]  /*0160*/  UMOV UR4, URZ ;  /* 0x000000ff00047c82 */ /* 0x000fd40008000000 */
.L_x_6:
[----:B------:R-:W-:Y:S02]  /*0170*/  UISETP.GE.U32.AND UP2, UPT, UR10, 0xf, UPT ;  /* 0x0000000f0a00788c */ /* 0x000fe4000bf46070 */
[----:B------:R-:W-:Y:S01]  /*0180*/  UIMAD UR8, UR4, 0x4, UR11 ;  /* 0x00000004040878a4 */ /* 0x000fe2000f8e020b */
[----:B------:R-:W-:-:S06]  /*0190*/  UMOV UR5, URZ ;  /* 0x000000ff00057c82 */ /* 0x000fcc0008000000 */
[----:B012---:R-:W-:Y:S05]  /*01a0*/  BRA.U !UP2, `(.L_x_2) ;  /* 0x000000010a247547 */ /* 0x007fea000b800000 */
[----:B------:R-:W-:-:S07]  /*01b0*/  IMAD.MOV.U32 R0, RZ, RZ, RZ ;  /* 0x000000ffff007224 */ /* 0x000fce00078e00ff */
.L_x_3:
[----:B------:R-:W-:Y:S04]  /*01c0*/  STL [R0+UR8], RZ ;  /* 0x000000ff00007987 */ /* 0x000fe80008100808 */
[----:B------:R-:W-:Y:S04]  /*01d0*/  STL [R0+UR8+0x4], RZ ;  /* 0x000004ff00007987 */ /* 0x000fe80008100808 */
[----:B------:R-:W-:Y:S04]  /*01e0*/  STL [R0+UR8+0x8], RZ ;  /* 0x000008ff00007987 */ /* 0x000fe80008100808 */
[----:B------:R0:W-:Y:S02]  /*01f0*/  STL [R0+UR8+0xc], RZ ;  /* 0x00000cff00007987 */ /* 0x0001e40008100808 */
[----:B0-----:R-:W-:-:S04]  /*0200*/  IADD3 R0, PT, PT, R0, 0x10, RZ ;  /* 0x0000001000007810 */ /* 0x001fc80007ffe0ff */
[----:B------:R-:W-:-:S13]  /*0210*/  ISETP.NE.AND P0, PT, R0, UR6, PT ;  /* 0x0000000600007c0c */ /* 0x000fda000bf05270 */
[----:B------:R-:W-:Y:S05]  /*0220*/  @P0 BRA `(.L_x_3) ;  /* 0xfffffffc00e40947 */ /* 0x000fea000383ffff */
[----:B------:R-:W-:-:S05]  /*0230*/  UMOV UR5, UR6 ;  /* 0x0000000600057c82 */ /* 0x000fca0008000000 */
.L_x_2:
[----:B------:R-:W-:-:S09]  /*0240*/  UISETP.NE.AND UP3, UPT, UR14, URZ, UPT ;  /* 0x000000ff0e00728c */ /* 0x000fd2000bf65270 */
[----:B------:R-:W-:Y:S05]  /*0250*/  BRA.U !UP3, `(.L_x_4) ;  /* 0x000000010b7c7547 */ /* 0x000fea000b800000 */
[----:B------:R-:W-:Y:S01]  /*0260*/  UISETP.NE.AND UP4, UPT, UR15, URZ, UPT ;  /* 0x000000ff0f00728c */ /* 0x000fe2000bf85270 */
[----:B------:R-:W-:Y:S10]  /*0270*/  BRA.U !UP0, `(.L_x_5) ;  /* 0x0000000108287547 */ /* 0x000ff4000b800000 */
[----:B------:R-:W-:Y:S01]  /*0280*/  IMAD.U32 R0, RZ, RZ, UR5 ;  /* 0x00000005ff007e24 */ /* 0x000fe2000f8e00ff */
[----:B------:R-:W-:-:S04]  /*0290*/  UIADD3 UR5, UPT, UPT, UR5, 0x8, URZ ;  /* 0x0000000805057890 */ /* 0x000fc8000fffe0ff */
[----:B------:R0:W-:Y:S04]  /*02a0*/  STL.U8 [R0+UR8], RZ ;  /* 0x000000ff00007987 */ /* 0x0001e80008100008 */
[----:B------:R0:W-:Y:S04]  /*02b0*/  STL.U8 [R0+UR8+0x1], RZ ;  /* 0x000001ff00007987 */ /* 0x0001e80008100008 */
[----:B------:R0:W-:Y:S04]  /*02c0*/  STL.U8 [R0+UR8+0x2], RZ ;  /* 0x000002ff00007987 */ /* 0x0001e80008100008 */
[----:B------:R0:W-:Y:S04]  /*02d0*/  STL.U8 [R0+UR8+0x3], RZ ;  /* 0x000003ff00007987 */ /* 0x0001e80008100008 */
[----:B------:R0:W-:Y:S04]  /*02e0*/  STL.U8 [R0+UR8+0x4], RZ ;  /* 0x000004ff00007987 */ /* 0x0001e80008100008 */
[----:B------:R0:W-:Y:S04]  /*02f0*/  STL.U8 [R0+UR8+0x5], RZ ;  /* 0x000005ff00007987 */ /* 0x0001e80008100008 */
[----:B------:R0:W-:Y:S04]  /*0300*/  STL.U8 [R0+UR8+0x6], RZ ;  /* 0x000006ff00007987 */ /* 0x0001e80008100008 */
[----:B------:R0:W-:Y:S02]  /*0310*/  STL.U8 [R0+UR8+0x7], RZ ;  /* 0x000007ff00007987 */ /* 0x0001e40008100008 */
.L_x_5:
[----:B------:R-:W-:Y:S05]  /*0320*/  BRA.U !UP4, `(.L_x_4) ;  /* 0x000000010c487547 */ /* 0x000fea000b800000 */
[----:B------:R-:W-:Y:S01]  /*0330*/  PLOP3.LUT P0, PT, PT, PT, UP1, 0x80, 0x8 ;  /* 0x000000000008781c */ /* 0x000fe20003f0f018 */
[----:B0-----:R-:W-:Y:S01]  /*0340*/  IMAD.U32 R0, RZ, RZ, UR5 ;  /* 0x00000005ff007e24 */ /* 0x001fe2000f8e00ff */
[----:B------:R-:W-:Y:S02]  /*0350*/  UISETP.NE.AND UP4, UPT, UR7, URZ, UPT ;  /* 0x000000ff0700728c */ /* 0x000fe4000bf85270 */
[----:B------:R-:W-:-:S09]  /*0360*/  @UP1 UIADD3 UR5, UPT, UPT, UR5, 0x4, URZ ;  /* 0x0000000405051890 */ /* 0x000fd2000fffe0ff */
[----:B------:R1:W-:Y:S04]  /*0370*/  @P0 STL.U8 [R0+UR8], RZ ;  /* 0x000000ff00000987 */ /* 0x0003e80008100008 */
[----:B------:R1:W-:Y:S04]  /*0380*/  @P0 STL.U8 [R0+UR8+0x1], RZ ;  /* 0x000001ff00000987 */ /* 0x0003e80008100008 */
[----:B------:R1:W-:Y:S04]  /*0390*/  @P0 STL.U8 [R0+UR8+0x2], RZ ;  /* 0x000002ff00000987 */ /* 0x0003e80008100008 */
[----:B------:R1:W-:Y:S01]  /*03a0*/  @P0 STL.U8 [R0+UR8+0x3], RZ ;  /* 0x000003ff00000987 */ /* 0x0003e20008100008 */
[----:B------:R-:W-:Y:S05]  /*03b0*/  BRA.U !UP4, `(.L_x_4) ;  /* 0x000000010c247547 */ /* 0x000fea000b800000 */
[----:B------:R-:W-:Y:S01]  /*03c0*/  UISETP.NE.AND UP4, UPT, UR7, 0x1, UPT ;  /* 0x000000010700788c */ /* 0x000fe2000bf85270 */
[----:B-1----:R-:W-:-:S05]  /*03d0*/  MOV R0, UR5 ;  /* 0x0000000500007c02 */ /* 0x002fca0008000f00 */
[----:B------:R2:W-:Y:S01]  /*03e0*/  STL.U8 [R0+UR8], RZ ;  /* 0x000000ff00007987 */ /* 0x0005e20008100008 */
[----:B------:R-:W-:Y:S02]  /*03f0*/  UIADD3 UR8, UPT, UPT, UR8, UR5, URZ ;  /* 0x0000000508087290 */ /* 0x000fe4000fffe0ff */
[----:B------:R-:W-:Y:S10]  /*0400*/  BRA.U !UP4, `(.L_x_4) ;  /* 0x000000010c107547 */ /* 0x000ff4000b800000 */
[----:B------:R-:W-:Y:S01]  /*0410*/  UISETP.NE.AND UP4, UPT, UR7, 0x2, UPT ;  /* 0x000000020700788c */ /* 0x000fe2000bf85270 */
[----:B------:R-:W-:Y:S05]  /*0420*/  STL.U8 [UR8+0x1], RZ ;  /* 0x000001ffff007987 */ /* 0x000fea0008100008 */
[----:B------:R-:W-:-:S13]  /*0430*/  PLOP3.LUT P0, PT, PT, PT, UP4, 0x80, 0x8 ;  /* 0x000000000008781c */ /* 0x000fda0003f0f048 */
[----:B------:R-:W-:Y:S01]  /*0440*/  @P0 STL.U8 [UR8+0x2], RZ ;  /* 0x000002ffff000987 */ /* 0x000fe20008100008 */
.L_x_4:
[----:B------:R-:W3:Y:S01]  /*0450*/  LDCU UR8, c[0x0][0x380] ;  /* 0x00007000ff0877ac */ /* 0x000ee20008000800 */
[----:B------:R-:W-:-:S04]  /*0460*/  UIADD3 UR4, UPT, UPT, UR4, 0x1, URZ ;  /* 0x0000000104047890 */ /* 0x000fc8000fffe0ff */
[----:B---3--:R-:W-:-:S09]  /*0470*/  UISETP.NE.AND UP4, UPT, UR4, UR8, UPT ;  /* 0x000000080400728c */ /* 0x008fd2000bf85270 */
[----:B------:R-:W-:Y:S05]  /*0480*/  BRA.U UP4, `(.L_x_6) ;  /* 0xfffffffd04387547 */ /* 0x000fea000b83ffff */
[----:B------:R-:W-:Y:S01]  /*0490*/  UMOV UR4, URZ ;  /* 0x000000ff00047c82 */ /* 0x000fe20008000000 */
[----:B------:R-:W-:Y:S05]  /*04a0*/  BRA.U !UP2, `(.L_x_7) ;  /* 0x000000010a1c7547 */ /* 0x000fea000b800000 */
[----:B012---:R-:W-:-:S07]  /*04b0*/  IMAD.MOV.U32 R0, RZ, RZ, RZ ;  /* 0x000000ffff007224 */ /* 0x007fce00078e00ff */
.L_x_8:
[----:B------:R-:W-:Y:S01]  /*04c0*/  IMAD.IADD R2, R1, 0x1, R0 ;  /* 0x0000000101027824 */ /* 0x000fe200078e0200 */
[----:B------:R-:W-:-:S04]  /*04d0*/  IADD3 R0, PT, PT, R0, 0x10, RZ ;  /* 0x0000001000007810 */ /* 0x000fc80007ffe0ff */
[----:B------:R0:W-:Y:S01]  /*04e0*/  STL.128 [R2], RZ ;  /* 0x000000ff02007387 */ /* 0x0001e20000100c00 */
[----:B------:R-:W-:-:S13]  /*04f0*/  ISETP.NE.AND P0, PT, R0, UR6, PT ;  /* 0x0000000600007c0c */ /* 0x000fda000bf05270 */
[----:B0-----:R-:W-:Y:S05]  /*0500*/  @P0 BRA `(.L_x_8) ;  /* 0xfffffffc00ec0947 */ /* 0x001fea000383ffff */
[----:B------:R-:W-:-:S05]  /*0510*/  UMOV UR4, UR6 ;  /* 0x0000000600047c82 */ /* 0x000fca0008000000 */
.L_x_7:
[----:B------:R-:W-:Y:S05]  /*0520*/  BRA.U !UP3, `(.L_x_1) ;  /* 0x000000010b7c7547 */ /* 0x000fea000b800000 */
[----:B------:R-:W-:Y:S02]  /*0530*/  UISETP.GE.U32.AND UP0, UPT, UR14, 0x8, UPT ;  /* 0x000000080e00788c */ /* 0x000fe4000bf06070 */
[----:B------:R-:W-:-:S07]  /*0540*/  UISETP.NE.AND UP1, UPT, UR15, URZ, UPT ;  /* 0x000000ff0f00728c */ /* 0x000fce000bf25270 */
[----:B------:R-:W-:Y:S05]  /*0550*/  BRA.U !UP0, `(.L_x_9) ;  /* 0x0000000108287547 */ /* 0x000fea000b800000 */
[----:B012---:R-:W-:Y:S01]  /*0560*/  VIADD R0, R1, UR4 ;  /* 0x0000000401007c36 */ /* 0x007fe20008000000 */
[----:B------:R-:W-:-:S04]  /*0570*/  UIADD3 UR4, UPT, UPT, UR4, 0x8, URZ ;  /* 0x0000000804047890 */ /* 0x000fc8000fffe0ff */
[----:B------:R3:W-:Y:S04]  /*0580*/  STL.U8 [R0], RZ ;  /* 0x000000ff00007387 */ /* 0x0007e80000100000 */
[----:B------:R3:W-:Y:S04]  /*0590*/  STL.U8 [R0+0x1], RZ ;  /* 0x000001ff00007387 */ /* 0x0007e80000100000 */
[----:B------:R3:W-:Y:S04]  /*05a0*/  STL.U8 [R0+0x2], RZ ;  /* 0x000002ff00007387 */ /* 0x0007e80000100000 */
[----:B------:R3:W-:Y:S04]  /*05b0*/  STL.U8 [R0+0x3], RZ ;  /* 0x000003ff00007387 */ /* 0x0007e80000100000 */
[----:B------:R3:W-:Y:S04]  /*05c0*/  STL.U8 [R0+0x4], RZ ;  /* 0x000004ff00007387 */ /* 0x0007e80000100000 */
[----:B------:R3:W-:Y:S04]  /*05d0*/  STL.U8 [R0+0x5], RZ ;  /* 0x000005ff00007387 */ /* 0x0007e80000100000 */
[----:B------:R3:W-:Y:S04]  /*05e0*/  STL.U8 [R0+0x6], RZ ;  /* 0x000006ff00007387 */ /* 0x0007e80000100000 */
[----:B------:R3:W-:Y:S02]  /*05f0*/  STL.U8 [R0+0x7], RZ ;  /* 0x000007ff00007387 */ /* 0x0007e40000100000 */
.L_x_9:
[----:B------:R-:W-:Y:S05]  /*0600*/  BRA.U !UP1, `(.L_x_1) ;  /* 0x0000000109447547 */ /* 0x000fea000b800000 */
[----:B------:R-:W-:-:S06]  /*0610*/  UISETP.GE.U32.AND UP0, UPT, UR15, 0x4, UPT ;  /* 0x000000040f00788c */ /* 0x000fcc000bf06070 */
[----:B------:R-:W-:-:S13]  /*0620*/  PLOP3.LUT P0, PT, PT, PT, UP0, 0x80, 0x8 ;  /* 0x000000000008781c */ /* 0x000fda0003f0f008 */
[----:B0123--:R-:W-:Y:S01]  /*0630*/  @P0 VIADD R0, R1, UR4 ;  /* 0x0000000401000c36 */ /* 0x00ffe20008000000 */
[----:B------:R-:W-:Y:S02]  /*0640*/  @UP0 UIADD3 UR4, UPT, UPT, UR4, 0x4, URZ ;  /* 0x0000000404040890 */ /* 0x000fe4000fffe0ff */
[----:B------:R-:W-:Y:S02]  /*0650*/  UISETP.NE.AND UP0, UPT, UR7, URZ, UPT ;  /* 0x000000ff0700728c */ /* 0x000fe4000bf05270 */
[----:B------:R4:W-:Y:S04]  /*0660*/  @P0 STL.U8 [R0], RZ ;  /* 0x000000ff00000387 */ /* 0x0009e80000100000 */
[----:B------:R4:W-:Y:S04]  /*0670*/  @P0 STL.U8 [R0+0x1], RZ ;  /* 0x000001ff00000387 */ /* 0x0009e80000100000 */
[----:B------:R4:W-:Y:S04]  /*0680*/  @P0 STL.U8 [R0+0x2], RZ ;  /* 0x000002ff00000387 */ /* 0x0009e80000100000 */
[----:B------:R4:W-:Y:S01]  /*0690*/  @P0 STL.U8 [R0+0x3], RZ ;  /* 0x000003ff00000387 */ /* 0x0009e20000100000 */
[----:B------:R-:W-:Y:S05]  /*06a0*/  BRA.U !UP0, `(.L_x_1) ;  /* 0x00000001081c7547 */ /* 0x000fea000b800000 */
[----:B------:R-:W-:-:S05]  /*06b0*/  UMOV UR5, URZ ;  /* 0x000000ff00057c82 */ /* 0x000fca0008000000 */
.L_x_10:
[----:B----4-:R-:W-:Y:S01]  /*06c0*/  IADD3 R0, PT, PT, R1, UR4, RZ ;  /* 0x0000000401007c10 */ /* 0x010fe2000fffe0ff */
[----:B------:R-:W-:Y:S02]  /*06d0*/  UIADD3 UR5, UPT, UPT, UR5, 0x1, URZ ;  /* 0x0000000105057890 */ /* 0x000fe4000fffe0ff */
[----:B------:R-:W-:Y:S02]  /*06e0*/  UIADD3 UR4, UPT, UPT, UR4, 0x1, URZ ;  /* 0x0000000104047890 */ /* 0x000fe4000fffe0ff */
[----:B------:R0:W-:Y:S01]  /*06f0*/  STL.U8 [R0], RZ ;  /* 0x000000ff00007387 */ /* 0x0001e20000100000 */
[----:B------:R-:W-:-:S09]  /*0700*/  UISETP.NE.AND UP0, UPT, UR5, UR7, UPT ;  /* 0x000000070500728c */ /* 0x000fd2000bf05270 */
[----:B0-----:R-:W-:Y:S05]  /*0710*/  BRA.U UP0, `(.L_x_10) ;  /* 0xfffffffd00e87547 */ /* 0x001fea000b83ffff */
.L_x_1:
[----:B------:R-:W5:Y:S01]  /*0720*/  LDCU UR4, c[0x0][0x384] ;  /* 0x00007080ff0477ac */ /* 0x000f620008000800 */
[----:B01234-:R-:W-:-:S05]  /*0730*/  IMAD.MOV.U32 R0, RZ, RZ, 0x1 ;  /* 0x00000001ff007424 */ /* 0x01ffca00078e00ff */
[----:B------:R0:W-:Y:S01]  /*0740*/  STL.U8 [R1], R0 ;  /* 0x0000000001007387 */ /* 0x0001e20000100000 */
[----:B-----5:R-:W-:-:S13]  /*0750*/  ISETP.GE.AND P0, PT, R3, UR4, PT ;  /* 0x0000000403007c0c */ /* 0x020fda000bf06270 */
[----:B0-----:R-:W-:Y:S05]  /*0760*/  @P0 EXIT ;  /* 0x000000000000094d */ /* 0x001fea0003800000 */
[----:B------:R-:W-:Y:S01]  /*0770*/  UISETP.GE.AND UP0, UPT, UR8, 0x2, UPT ;  /* 0x000000020800788c */ /* 0x000fe2000bf06270 */
[----:B------:R-:W-:Y:S02]  /*0780*/  HFMA2 R2, -RZ, RZ, 0, 0 ;  /* 0x00000000ff027431 */ /* 0x000fe400000001ff */
[----:B------:R-:W-:Y:S01]  /*0790*/  IMAD.MOV.U32 R17, RZ, RZ, RZ ;  /* 0x000000ffff117224 */ /* 0x000fe200078e00ff */
[----:B------:R-:W-:-:S05]  /*07a0*/  UIADD3 UR18, UPT, UPT, UR8, -0x1, URZ ;  /* 0xffffffff08127890 */ /* 0x000fca000fffe0ff */
[----:B------:R-:W-:Y:S07]  /*07b0*/  BRA.U !UP0, `(.L_x_11) ;  /* 0x0000004108bc7547 */ /* 0x000fee000b800000 */
[C---:B------:R-:W-:Y:S01]  /*07c0*/  ISETP.GT.AND P0, PT, R3.reuse, -0x1, PT ;  /* 0xffffffff0300780c */ /* 0x040fe20003f04270 */
[----:B------:R-:W-:Y:S01]  /*07d0*/  IMAD.MOV.U32 R5, RZ, RZ, -0x266e14b1 ;  /* 0xd991eb4fff057424 */ /* 0x000fe200078e00ff */
[----:B------:R-:W-:Y:S01]  /*07e0*/  LOP3.LUT R3, R3, 0xaad26b49, RZ, 0x3c, !PT ;  /* 0xaad26b4903037812 */ /* 0x000fe200078e3cff */
[----:B------:R-:W-:Y:S01]  /*07f0*/  IMAD.MOV.U32 R16, RZ, RZ, 0x1 ;  /* 0x00000001ff107424 */ /* 0x000fe200078e00ff */
[----:B------:R-:W-:Y:S01]  /*0800*/  MOV R15, RZ ;  /* 0x000000ff000f7202 */ /* 0x000fe20000000f00 */
[----:B------:R-:W-:Y:S01]  /*0810*/  IMAD.MOV.U32 R17, RZ, RZ, RZ ;  /* 0x000000ffff117224 */ /* 0x000fe200078e00ff */
[----:B------:R-:W-:Y:S01]  /*0820*/  SEL R5, R5, 0x8bf16996, P0 ;  /* 0x8bf1699605057807 */ /* 0x000fe20000000000 */
[----:B------:R-:W-:Y:S01]  /*0830*/  IMAD R10, R3, 0x4182bed5, RZ ;  /* 0x4182bed5030a7824 */ /* 0x000fe200078e02ff */
[----:B------:R-:W-:Y:S02]  /*0840*/  ULOP3.LUT UR19, UR8, 0xf, URZ, 0xc0, !UPT ;  /* 0x0000000f08137892 */ /* 0x000fe4000f8ec0ff */
[C---:B------:R-:W-:Y:S01]  /*0850*/  LOP3.LUT R14, R5.reuse, 0x5491333, RZ, 0x3c, !PT ;  /* 0x05491333050e7812 */ /* 0x040fe200078e3cff */
[C---:B------:R-:W-:Y:S01]  /*0860*/  VIADD R13, R5.reuse, 0x1f123bb5 ;  /* 0x1f123bb5050d7836 */ /* 0x040fe20000000000 */
[----:B------:R-:W-:Y:S01]  /*0870*/  IADD3 R12, PT, PT, R5, 0x64f0c9, R10 ;  /* 0x0064f0c9050c7810 */ /* 0x000fe20007ffe00a */
[----:B------:R-:W-:Y:S01]  /*0880*/  ULOP3.LUT UR20, UR8, 0x7, URZ, 0xc0, !UPT ;  /* 0x0000000708147892 */ /* 0x000fe2000f8ec0ff */
[C---:B------:R-:W-:Y:S01]  /*0890*/  IADD3 R3, PT, PT, R10.reuse, 0x583f19, RZ ;  /* 0x00583f190a037810 */ /* 0x040fe20007ffe0ff */
[----:B------:R-:W-:Y:S01]  /*08a0*/  ULOP3.LUT UR21, UR8, 0x3, URZ, 0xc0, !UPT ;  /* 0x0000000308157892 */ /* 0x000fe2000f8ec0ff */
[C---:B------:R-:W-:Y:S01]  /*08b0*/  LOP3.LUT R11, R10.reuse, 0x159a55e5, RZ, 0x3c, !PT ;  /* 0x159a55e50a0b7812 */ /* 0x040fe200078e3cff */
[----:B------:R-:W-:Y:S01]  /*08c0*/  VIADD R10, R10, 0x75bcd15 ;  /* 0x075bcd150a0a7836 */ /* 0x000fe20000000000 */
[----:B------:R-:W-:-:S02]  /*08d0*/  ULOP3.LUT UR7, UR8, 0x7ffffff0, URZ, 0xc0, !UPT ;  /* 0x7ffffff008077892 */ /* 0x000fc4000f8ec0ff */
[----:B------:R-:W-:Y:S01]  /*08e0*/  UIADD3 UR15, UPT, UPT, UR22, 0x20, URZ ;  /* 0x00000020160f7890 */ /* 0x000fe2000fffe0ff */
[----:B------:R-:W-:-:S11]  /*08f0*/  UMOV UR4, URZ ;  /* 0x000000ff00047c82 */ /* 0x000fd60008000000 */
.L_x_193:
[----:B------:R-:W-:Y:S01]  /*0900*/  UISETP.GE.U32.AND UP0, UPT, UR18, 0xf, UPT ;  /* 0x0000000f1200788c */ /* 0x000fe2000bf06070 */
[----:B------:R-:W-:Y:S01]  /*0910*/  IMAD.MOV.U32 R9, RZ, RZ, R11 ;  /* 0x000000ffff097224 */ /* 0x000fe200078e000b */
[----:B------:R-:W-:Y:S01]  /*0920*/  MOV R11, R13 ;  /* 0x0000000d000b7202 */ /* 0x000fe20000000f00 */
[----:B------:R-:W-:Y:S01]  /*0930*/  IMAD.MOV.U32 R13, RZ, RZ, R14 ;  /* 0x000000ffff0d7224 */ /* 0x000fe200078e000e */
[----:B------:R-:W-:Y:S01]  /*0940*/  UMOV UR5, URZ ;  /* 0x000000ff00057c82 */ /* 0x000fe20008000000 */
[----:B------:R-:W-:-:S04]  /*0950*/  IMAD.MOV.U32 R14, RZ, RZ, R3 ;  /* 0x000000ffff0e7224 */ /* 0x000fc800078e0003 */
[----:B--2--5:R-:W-:Y:S05]  /*0960*/  BRA.U !UP0, `(.L_x_12) ;  /* 0x0000000108287547 */ /* 0x024fea000b800000 */
[----:B------:R-:W-:-:S05]  /*0970*/  UMOV UR5, URZ ;  /* 0x000000ff00057c82 */ /* 0x000fca0008000000 */
.L_x_13:
[----:B------:R-:W-:Y:S02]  /*0980*/  UIMAD UR6, UR5, 0x4, UR15 ;  /* 0x00000004050678a4 */ /* 0x000fe4000f8e020f */
[----:B------:R-:W-:-:S04]  /*0990*/  UIADD3 UR5, UPT, UPT, UR5, 0x10, URZ ;  /* 0x0000001005057890 */ /* 0x000fc8000fffe0ff */
[----:B------:R-:W-:-:S03]  /*09a0*/  UISETP.NE.AND UP1, UPT, UR5, UR7, UPT ;  /* 0x000000070500728c */ /* 0x000fc6000bf25270 */
[----:B------:R-:W-:Y:S04]  /*09b0*/  STL.128 [UR6], RZ ;  /* 0x000000ffff007987 */ /* 0x000fe80008100c06 */
[----:B------:R-:W-:Y:S04]  /*09c0*/  STL.128 [UR6+0x10], RZ ;  /* 0x000010ffff007987 */ /* 0x000fe80008100c06 */
[----:B------:R-:W-:Y:S04]  /*09d0*/  STL.128 [UR6+0x20], RZ ;  /* 0x000020ffff007987 */ /* 0x000fe80008100c06 */
[----:B------:R-:W-:Y:S01]  /*09e0*/  STL.128 [UR6+0x30], RZ ;  /* 0x000030ffff007987 */ /* 0x000fe20008100c06 */
[----:B------:R-:W-:Y:S05]  /*09f0*/  BRA.U UP1, `(.L_x_13) ;  /* 0xfffffffd01e07547 */ /* 0x000fea000b83ffff */
[----:B------:R-:W-:-:S05]  /*0a00*/  UMOV UR5, UR7 ;  /* 0x0000000700057c82 */ /* 0x000fca0008000000 */
.L_x_12:
[----:B------:R-:W-:-:S09]  /*0a10*/  UISETP.NE.AND UP2, UPT, UR19, URZ, UPT ;  /* 0x000000ff1300728c */ /* 0x000fd2000bf45270 */
[----:B------:R-:W-:Y:S05]  /*0a20*/  BRA.U !UP2, `(.L_x_14) ;  /* 0x000000010a647547 */ /* 0x000fea000b800000 */
[----:B------:R-:W-:-:S04]  /*0a30*/  UIADD3 UR6, UPT, UPT, UR19, -0x1, URZ ;  /* 0xffffffff13067890 */ /* 0x000fc8000fffe0ff */
[----:B------:R-:W-:-:S06]  /*0a40*/  UISETP.GE.U32.AND UP1, UPT, UR6, 0x7, UPT ;  /* 0x000000070600788c */ /* 0x000fcc000bf26070 */
[----:B------:R-:W-:-:S05]  /*0a50*/  PLOP3.LUT P0, PT, PT, PT, UP1, 0x80, 0x8 ;  /* 0x000000000008781c */ /* 0x000fca0003f0f018 */
[----:B------:R-:W-:Y:S02]  /*0a60*/  @UP1 UIMAD UR6, UR5, 0x4, UR15 ;  /* 0x00000004050618a4 */ /* 0x000fe4000f8e020f */
[----:B------:R-:W-:Y:S02]  /*0a70*/  @UP1 UIADD3 UR5, UPT, UPT, UR5, 0x8, URZ ;  /* 0x0000000805051890 */ /* 0x000fe4000fffe0ff */
[----:B------:R-:W-:-:S05]  /*0a80*/  UISETP.NE.AND UP1, UPT, UR20, URZ, UPT ;  /* 0x000000ff1400728c */ /* 0x000fca000bf25270 */
[----:B------:R-:W-:Y:S04]  /*0a90*/  @P0 STL.128 [UR6], RZ ;  /* 0x000000ffff000987 */ /* 0x000fe80008100c06 */
[----:B------:R-:W-:Y:S01]  /*0aa0*/  @P0 STL.128 [UR6+0x10], RZ ;  /* 0x000010ffff000987 */ /* 0x000fe20008100c06 */
        /* <DEDUP_REMOVED lines=8> */
[----:B------:R-:W-:Y:S05]  /*0b30*/  BRA.U !UP1, `(.L_x_14) ;  /* 0x0000000109207547 */ /* 0x000fea000b800000 */
[----:B------:R-:W-:Y:S02]  /*0b40*/  UIMAD UR5, UR5, 0x4, UR15 ;  /* 0x00000004050578a4 */ /* 0x000fe4000f8e020f */
[----:B------:R-:W-:-:S07]  /*0b50*/  UISETP.NE.AND UP1, UPT, UR21, 0x1, UPT ;  /* 0x000000011500788c */ /* 0x000fce000bf25270 */
[----:B------:R-:W-:Y:S02]  /*0b60*/  STL [UR5], RZ ;  /* 0x000000ffff007987 */ /* 0x000fe40008100805 */
[----:B------:R-:W-:Y:S05]  /*0b70*/  BRA.U !UP1, `(.L_x_14) ;  /* 0x0000000109107547 */ /* 0x000fea000b800000 */
[----:B------:R-:W-:Y:S01]  /*0b80*/  UISETP.NE.AND UP1, UPT, UR21, 0x2, UPT ;  /* 0x000000021500788c */ /* 0x000fe2000bf25270 */
[----:B------:R-:W-:Y:S05]  /*0b90*/  STL [UR5+0x4], RZ ;  /* 0x000004ffff007987 */ /* 0x000fea0008100805 */
[----:B------:R-:W-:-:S13]  /*0ba0*/  PLOP3.LUT P0, PT, PT, PT, UP1, 0x80, 0x8 ;  /* 0x000000000008781c */ /* 0x000fda0003f0f018 */
[----:B------:R-:W-:Y:S01]  /*0bb0*/  @P0 STL [UR5+0x8], RZ ;  /* 0x000008ffff000987 */ /* 0x000fe20008100805 */
.L_x_14:
[----:B------:R-:W0:Y:S01]  /*0bc0*/  LDCU UR5, c[0x0][0x380] ;  /* 0x00007000ff0577ac */ /* 0x000e220008000800 */
[----:B------:R-:W-:Y:S01]  /*0bd0*/  HFMA2 R3, -RZ, RZ, 0, 0 ;  /* 0x00000000ff037431 */ /* 0x000fe200000001ff */
[----:B------:R-:W-:Y:S01]  /*0be0*/  PRMT R0, R0, 0x5410, RZ ;  /* 0x0000541000007816 */ /* 0x000fe200000000ff */
[----:B------:R-:W-:Y:S01]  /*0bf0*/  UISETP.GE.U32.AND UP1, UPT, UR18, 0x3, UPT ;  /* 0x000000031200788c */ /* 0x000fe2000bf26070 */
[----:B0-----:R-:W-:Y:S01]  /*0c00*/  IMAD R8, R15, UR5, RZ ;  /* 0x000000050f087c24 */ /* 0x001fe2000f8e02ff */
[----:B------:R-:W-:-:S07]  /*0c10*/  UMOV UR5, URZ ;  /* 0x000000ff00057c82 */ /* 0x000fce0008000000 */
[----:B------:R-:W-:Y:S05]  /*0c20*/  BRA.U !UP1, `(.L_x_15) ;  /* 0x0000000909307547 */ /* 0x000fea000b800000 */
[----:B------:R-:W0:Y:S01]  /*0c30*/  LDC.64 R4, c[0x0][0x388] ;  /* 0x0000e200ff047b82 */ /* 0x000e220000000a00 */
[----:B------:R-:W-:Y:S01]  /*0c40*/  PRMT R0, R0, 0x5410, RZ ;  /* 0x0000541000007816 */ /* 0x000fe200000000ff */
[----:B------:R-:W-:Y:S01]  /*0c50*/  IMAD.MOV.U32 R3, RZ, RZ, RZ ;  /* 0x000000ffff037224 */ /* 0x000fe200078e00ff */
[----:B------:R-:W1:Y:S01]  /*0c60*/  LDCU UR14, c[0x0][0x380] ;  /* 0x00007000ff0e77ac */ /* 0x000e620008000800 */
[----:B------:R-:W2:Y:S01]  /*0c70*/  LDCU.64 UR16, c[0x0][0x388] ;  /* 0x00007100ff1077ac */ /* 0x000ea20008000a00 */
[----:B------:R-:W-:-:S05]  /*0c80*/  UMOV UR5, URZ ;  /* 0x000000ff00057c82 */ /* 0x000fca0008000000 */
.L_x_36:
[----:B--2---:R-:W-:-:S05]  /*0c90*/  VIADD R20, R1, UR5 ;  /* 0x0000000501147c36 */ /* 0x004fca0008000000 */
[----:B-1----:R-:W3:Y:S01]  /*0ca0*/  LDL.U8 R2, [R20] ;  /* 0x0000000014027983 */ /* 0x002ee20000100000 */
[----:B------:R-:W-:Y:S01]  /*0cb0*/  UIMAD UR6, UR5, 0x4, UR15 ;  /* 0x00000004050678a4 */ /* 0x000fe2000f8e020f */
[----:B------:R-:W-:Y:S01]  /*0cc0*/  BSSY.RECONVERGENT B1, `(.L_x_16) ;  /* 0x000001c000017945 */ /* 0x000fe20003800200 */
[----:B---3--:R-:W-:-:S13]  /*0cd0*/  ISETP.NE.AND P0, PT, R2, RZ, PT ;  /* 0x000000ff0200720c */ /* 0x008fda0003f05270 */
[----:B------:R-:W-:Y:S05]  /*0ce0*/  @P0 BRA `(.L_x_17) ;  /* 0x0000000000640947 */ /* 0x000fea0003800000 */
[----:B------:R-:W-:-:S05]  /*0cf0*/  IADD3 R7, PT, PT, R8, UR5, RZ ;  /* 0x0000000508077c10 */ /* 0x000fca000fffe0ff */
[----:B0-----:R-:W-:-:S05]  /*0d00*/  IMAD.WIDE R6, R7, 0x8, R4 ;  /* 0x0000000807067825 */ /* 0x001fca00078e0204 */
[----:B------:R-:W3:Y:S02]  /*0d10*/  LDG.E R19, desc[UR12][R6.64] ;  /* 0x0000000c06137981 */ /* 0x000ee4000c1e1900 */
[----:B---3--:R-:W-:-:S13]  /*0d20*/  FSETP.GT.AND P0, PT, R19, RZ, PT ;  /* 0x000000ff1300720b */ /* 0x008fda0003f04000 */
[----:B------:R-:W-:Y:S05]  /*0d30*/  @!P0 BRA `(.L_x_17) ;  /* 0x0000000000508947 */ /* 0x000fea0003800000 */
[----:B------:R0:W5:Y:S01]  /*0d40*/  LDG.E R21, desc[UR12][R6.64+0x4] ;  /* 0x0000040c06157981 */ /* 0x000162000c1e1900 */
[----:B------:R-:W-:Y:S01]  /*0d50*/  VIADD R2, R19, 0x1800000 ;  /* 0x0180000013027836 */ /* 0x000fe20000000000 */
[----:B------:R-:W-:Y:S04]  /*0d60*/  BSSY.RECONVERGENT B2, `(.L_x_18) ;  /* 0x000000c000027945 */ /* 0x000fe80003800200 */
[----:B------:R-:W-:-:S04]  /*0d70*/  LOP3.LUT R2, R2, 0x7f800000, RZ, 0xc0, !PT ;  /* 0x7f80000002027812 */ /* 0x000fc800078ec0ff */
[----:B------:R-:W-:-:S13]  /*0d80*/  ISETP.GT.U32.AND P0, PT, R2, 0x1ffffff, PT ;  /* 0x01ffffff0200780c */ /* 0x000fda0003f04070 */
[----:B0-----:R-:W-:Y:S05]  /*0d90*/  @P0 BRA `(.L_x_19) ;  /* 0x0000000000100947 */ /* 0x001fea0003800000 */
[----:B------:R-:W-:Y:S01]  /*0da0*/  IMAD.MOV.U32 R2, RZ, RZ, R19 ;  /* 0x000000ffff027224 */ /* 0x000fe200078e0013 */
[----:B------:R-:W-:-:S07]  /*0db0*/  MOV R6, 0xdd0 ;  /* 0x00000dd000067802 */ /* 0x000fce0000000f00 */
[----:B-12--5:R-:W-:Y:S05]  /*0dc0*/  CALL.REL.NOINC `($__internal_0_$__cuda_sm20_rcp_rn_f32_slowpath) ;  /* 0x0000004c00f47944 */ /* 0x026fea0003c00000 */
[----:B------:R-:W-:Y:S05]  /*0dd0*/  BRA `(.L_x_20) ;  /* 0x0000000000107947 */ /* 0x000fea0003800000 */
.L_x_19:
[----:B------:R-:W0:Y:S02]  /*0de0*/  MUFU.RCP R2, R19 ;  /* 0x0000001300027308 */ /* 0x000e240000001000 */
[----:B0-----:R-:W-:-:S04]  /*0df0*/  FFMA R6, R19, R2, -1 ;  /* 0xbf80000013067423 */ /* 0x001fc80000000002 */
[----:B------:R-:W-:-:S04]  /*0e00*/  FADD.FTZ R7, -R6, -RZ ;  /* 0x800000ff06077221 */ /* 0x000fc80000010100 */
[----:B------:R-:W-:-:S07]  /*0e10*/  FFMA R2, R2, R7, R2 ;  /* 0x0000000702027223 */ /* 0x000fce0000000002 */
.L_x_20:
[----:B-12---:R-:W-:Y:S05]  /*0e20*/  BSYNC.RECONVERGENT B2 ;  /* 0x0000000000027941 */ /* 0x006fea0003800200 */
.L_x_18:
[----:B-----5:R-:W-:Y:S01]  /*0e30*/  FMUL R2, R21, R2 ;  /* 0x0000000215027220 */ /* 0x020fe20000400000 */
[----:B------:R-:W-:-:S03]  /*0e40*/  HFMA2 R6, -RZ, RZ, 0, 5.9604644775390625e-08 ;  /* 0x00000001ff067431 */ /* 0x000fc600000001ff */
[----:B------:R-:W-:Y:S01]  /*0e50*/  FADD R3, R3, R2 ;  /* 0x0000000203037221 */ /* 0x000fe20000000000 */
[----:B------:R3:W-:Y:S01]  /*0e60*/  STL [UR6], R2 ;  /* 0x00000002ff007987 */ /* 0x0007e20008100806 */
[----:B------:R-:W-:-:S07]  /*0e70*/  PRMT R0, R0, 0x5410, R6 ;  /* 0x0000541000007816 */ /* 0x000fce0000000006 */
.L_x_17:
[----:B-12---:R-:W-:Y:S05]  /*0e80*/  BSYNC.RECONVERGENT B1 ;  /* 0x0000000000017941 */ /* 0x006fea0003800200 */
.L_x_16:
[----:B---3--:R-:W2:Y:S01]  /*0e90*/  LDL.U8 R2, [R20+0x1] ;  /* 0x0000010014027983 */ /* 0x008ea20000100000 */
[----:B------:R-:W-:Y:S01]  /*0ea0*/  BSSY.RECONVERGENT B1, `(.L_x_21) ;  /* 0x000001e000017945 */ /* 0x000fe20003800200 */
[----:B--2---:R-:W-:-:S13]  /*0eb0*/  ISETP.NE.AND P0, PT, R2, RZ, PT ;  /* 0x000000ff0200720c */ /* 0x004fda0003f05270 */
[----:B------:R-:W-:Y:S05]  /*0ec0*/  @P0 BRA `(.L_x_22) ;  /* 0x00000000006c0947 */ /* 0x000fea0003800000 */
[----:B------:R-:W-:-:S04]  /*0ed0*/  IADD3 R2, P0, PT, R8, UR5, RZ ;  /* 0x0000000508027c10 */ /* 0x000fc8000ff1e0ff */
[----:B------:R-:W-:Y:S02]  /*0ee0*/  LEA.HI.X.SX32 R7, R8, RZ, 0x1, P0 ;  /* 0x000000ff08077211 */ /* 0x000fe400000f0eff */
[----:B------:R-:W-:-:S04]  /*0ef0*/  LEA R6, P0, R2, UR16, 0x3 ;  /* 0x0000001002067c11 */ /* 0x000fc8000f8018ff */
[----:B------:R-:W-:-:S05]  /*0f00*/  LEA.HI.X R7, R2, UR17, R7, 0x3, P0 ;  /* 0x0000001102077c11 */ /* 0x000fca00080f1c07 */
[----:B------:R-:W2:Y:S02]  /*0f10*/  LDG.E R19, desc[UR12][R6.64+0x8] ;  /* 0x0000080c06137981 */ /* 0x000ea4000c1e1900 */
[----:B--2---:R-:W-:-:S13]  /*0f20*/  FSETP.GT.AND P0, PT, R19, RZ, PT ;  /* 0x000000ff1300720b */ /* 0x004fda0003f04000 */
[----:B------:R-:W-:Y:S05]  /*0f30*/  @!P0 BRA `(.L_x_22) ;  /* 0x0000000000508947 */ /* 0x000fea0003800000 */
[----:B------:R1:W5:Y:S01]  /*0f40*/  LDG.E R21, desc[UR12][R6.64+0xc] ;  /* 0x00000c0c06157981 */ /* 0x000362000c1e1900 */
[----:B------:R-:W-:Y:S01]  /*0f50*/  VIADD R2, R19, 0x1800000 ;  /* 0x0180000013027836 */ /* 0x000fe20000000000 */
[----:B------:R-:W-:Y:S04]  /*0f60*/  BSSY.RECONVERGENT B2, `(.L_x_23) ;  /* 0x000000c000027945 */ /* 0x000fe80003800200 */
[----:B------:R-:W-:-:S04]  /*0f70*/  LOP3.LUT R2, R2, 0x7f800000, RZ, 0xc0, !PT ;  /* 0x7f80000002027812 */ /* 0x000fc800078ec0ff */
[----:B------:R-:W-:-:S13]  /*0f80*/  ISETP.GT.U32.AND P0, PT, R2, 0x1ffffff, PT ;  /* 0x01ffffff0200780c */ /* 0x000fda0003f04070 */
[----:B-1----:R-:W-:Y:S05]  /*0f90*/  @P0 BRA `(.L_x_24) ;  /* 0x0000000000100947 */ /* 0x002fea0003800000 */
[----:B------:R-:W-:Y:S01]  /*0fa0*/  IMAD.MOV.U32 R2, RZ, RZ, R19 ;  /* 0x000000ffff027224 */ /* 0x000fe200078e0013 */
[----:B------:R-:W-:-:S07]  /*0fb0*/  MOV R6, 0xfd0 ;  /* 0x00000fd000067802 */ /* 0x000fce0000000f00 */
[----:B0----5:R-:W-:Y:S05]  /*0fc0*/  CALL.REL.NOINC `($__internal_0_$__cuda_sm20_rcp_rn_f32_slowpath) ;  /* 0x0000004c00747944 */ /* 0x021fea0003c00000 */
[----:B------:R-:W-:Y:S05]  /*0fd0*/  BRA `(.L_x_25) ;  /* 0x0000000000107947 */ /* 0x000fea0003800000 */
.L_x_24:
[----:B------:R-:W1:Y:S02]  /*0fe0*/  MUFU.RCP R2, R19 ;  /* 0x0000001300027308 */ /* 0x000e640000001000 */
[----:B-1----:R-:W-:-:S04]  /*0ff0*/  FFMA R6, R19, R2, -1 ;  /* 0xbf80000013067423 */ /* 0x002fc80000000002 */
[----:B------:R-:W-:-:S04]  /*1000*/  FADD.FTZ R7, -R6, -RZ ;  /* 0x800000ff06077221 */ /* 0x000fc80000010100 */
[----:B------:R-:W-:-:S07]  /*1010*/  FFMA R2, R2, R7, R2 ;  /* 0x0000000702027223 */ /* 0x000fce0000000002 */
.L_x_25:
[----:B------:R-:W-:Y:S05]  /*1020*/  BSYNC.RECONVERGENT B2 ;  /* 0x0000000000027941 */ /* 0x000fea0003800200 */
.L_x_23:
[----:B-----5:R-:W-:Y:S01]  /*1030*/  FMUL R2, R21, R2 ;  /* 0x0000000215027220 */ /* 0x020fe20000400000 */
[----:B------:R-:W-:-:S03]  /*1040*/  MOV R6, 0x1 ;  /* 0x0000000100067802 */ /* 0x000fc60000000f00 */
[----:B------:R-:W-:Y:S01]  /*1050*/  FADD R3, R3, R2 ;  /* 0x0000000203037221 */ /* 0x000fe20000000000 */
[----:B------:R1:W-:Y:S01]  /*1060*/  STL [UR6+0x4], R2 ;  /* 0x00000402ff007987 */ /* 0x0003e20008100806 */
[----:B------:R-:W-:-:S07]  /*1070*/  PRMT R0, R0, 0x5410, R6 ;  /* 0x0000541000007816 */ /* 0x000fce0000000006 */
.L_x_22:
[----:B------:R-:W-:Y:S05]  /*1080*/  BSYNC.RECONVERGENT B1 ;  /* 0x0000000000017941 */ /* 0x000fea0003800200 */
.L_x_21:
[----:B-1----:R-:W2:Y:S01]  /*1090*/  LDL.U8 R2, [R20+0x2] ;  /* 0x0000020014027983 */ /* 0x002ea20000100000 */
        /* <DEDUP_REMOVED lines=16> */
[----:B------:R-:W-:Y:S02]  /*11a0*/  MOV R2, R19 ;  /* 0x0000001300027202 */ /* 0x000fe40000000f00 */
[----:B------:R-:W-:-:S07]  /*11b0*/  MOV R6, 0x11d0 ;  /* 0x000011d000067802 */ /* 0x000fce0000000f00 */
[----:B0----5:R-:W-:Y:S05]  /*11c0*/  CALL.REL.NOINC `($__internal_0_$__cuda_sm20_rcp_rn_f32_slowpath) ;  /* 0x0000004800f47944 */ /* 0x021fea0003c00000 */
[----:B------:R-:W-:Y:S05]  /*11d0*/  BRA `(.L_x_30) ;  /* 0x0000000000107947 */ /* 0x000fea0003800000 */
.L_x_29:
[----:B------:R-:W1:Y:S02]  /*11e0*/  MUFU.RCP R2, R19 ;  /* 0x0000001300027308 */ /* 0x000e640000001000 */
[----:B-1----:R-:W-:-:S04]  /*11f0*/  FFMA R6, R19, R2, -1 ;  /* 0xbf80000013067423 */ /* 0x002fc80000000002 */
[----:B------:R-:W-:-:S04]  /*1200*/  FADD.FTZ R7, -R6, -RZ ;  /* 0x800000ff06077221 */ /* 0x000fc80000010100 */
[----:B------:R-:W-:-:S07]  /*1210*/  FFMA R2, R2, R7, R2 ;  /* 0x0000000702027223 */ /* 0x000fce0000000002 */
.L_x_30:
[----:B------:R-:W-:Y:S05]  /*1220*/  BSYNC.RECONVERGENT B2 ;  /* 0x0000000000027941 */ /* 0x000fea0003800200 */
.L_x_28:
[----:B-----5:R-:W-:Y:S01]  /*1230*/  FMUL R2, R21, R2 ;  /* 0x0000000215027220 */ /* 0x020fe20000400000 */
[----:B------:R-:W-:-:S03]  /*1240*/  IMAD.MOV.U32 R6, RZ, RZ, 0x1 ;  /* 0x00000001ff067424 */ /* 0x000fc600078e00ff */
[----:B------:R-:W-:Y:S01]  /*1250*/  FADD R3, R3, R2 ;  /* 0x0000000203037221 */ /* 0x000fe20000000000 */
[----:B------:R1:W-:Y:S01]  /*1260*/  STL [UR6+0x8], R2 ;  /* 0x00000802ff007987 */ /* 0x0003e20008100806 */
[----:B------:R-:W-:-:S07]  /*1270*/  PRMT R0, R0, 0x5410, R6 ;  /* 0x0000541000007816 */ /* 0x000fce0000000006 */
.L_x_27:
[----:B------:R-:W-:Y:S05]  /*1280*/  BSYNC.RECONVERGENT B1 ;  /* 0x0000000000017941 */ /* 0x000fea0003800200 */
.L_x_26:
[----:B------:R-:W2:Y:S01]  /*1290*/  LDL.U8 R20, [R20+0x3] ;  /* 0x0000030014147983 */ /* 0x000ea20000100000 */
[----:B------:R-:W-:Y:S01]  /*12a0*/  BSSY.RECONVERGENT B1, `(.L_x_31) ;  /* 0x000001f000017945 */ /* 0x000fe20003800200 */
[----:B--2---:R-:W-:-:S13]  /*12b0*/  ISETP.NE.AND P0, PT, R20, RZ, PT ;  /* 0x000000ff1400720c */ /* 0x004fda0003f05270 */
[----:B------:R-:W-:Y:S05]  /*12c0*/  @P0 BRA `(.L_x_32) ;  /* 0x0000000000700947 */ /* 0x000fea0003800000 */
[----:B-1----:R-:W-:-:S04]  /*12d0*/  IADD3 R2, P0, PT, R8, UR5, RZ ;  /* 0x0000000508027c10 */ /* 0x002fc8000ff1e0ff */
[----:B------:R-:W-:Y:S02]  /*12e0*/  LEA.HI.X.SX32 R7, R8, RZ, 0x1, P0 ;  /* 0x000000ff08077211 */ /* 0x000fe400000f0eff */
[----:B------:R-:W-:-:S04]  /*12f0*/  LEA R20, P0, R2, UR16, 0x3 ;  /* 0x0000001002147c11 */ /* 0x000fc8000f8018ff */
[----:B------:R-:W-:-:S05]  /*1300*/  LEA.HI.X R21, R2, UR17, R7, 0x3, P0 ;  /* 0x0000001102157c11 */ /* 0x000fca00080f1c07 */
[----:B------:R-:W2:Y:S02]  /*1310*/  LDG.E R6, desc[UR12][R20.64+0x18] ;  /* 0x0000180c14067981 */ /* 0x000ea4000c1e1900 */
[----:B--2---:R-:W-:-:S13]  /*1320*/  FSETP.GT.AND P0, PT, R6, RZ, PT ;  /* 0x000000ff0600720b */ /* 0x004fda0003f04000 */
[----:B------:R-:W-:Y:S05]  /*1330*/  @!P0 BRA `(.L_x_32) ;  /* 0x0000000000548947 */ /* 0x000fea0003800000 */
[----:B------:R1:W5:Y:S01]  /*1340*/  LDG.E R20, desc[UR12][R20.64+0x1c] ;  /* 0x00001c0c14147981 */ /* 0x000362000c1e1900 */
[----:B------:R-:W-:Y:S01]  /*1350*/  IADD3 R2, PT, PT, R6, 0x1800000, RZ ;  /* 0x0180000006027810 */ /* 0x000fe20007ffe0ff */
[----:B------:R-:W-:Y:S03]  /*1360*/  BSSY.RECONVERGENT B2, `(.L_x_33) ;  /* 0x000000d000027945 */ /* 0x000fe60003800200 */
[----:B------:R-:W-:-:S04]  /*1370*/  LOP3.LUT R2, R2, 0x7f800000, RZ, 0xc0, !PT ;  /* 0x7f80000002027812 */ /* 0x000fc800078ec0ff */
[----:B------:R-:W-:-:S13]  /*1380*/  ISETP.GT.U32.AND P0, PT, R2, 0x1ffffff, PT ;  /* 0x01ffffff0200780c */ /* 0x000fda0003f04070 */
[----:B-1----:R-:W-:Y:S05]  /*1390*/  @P0 BRA `(.L_x_34) ;  /* 0x0000000000140947 */ /* 0x002fea0003800000 */
[----:B------:R-:W-:Y:S01]  /*13a0*/  IMAD.MOV.U32 R2, RZ, RZ, R6 ;  /* 0x000000ffff027224 */ /* 0x000fe200078e0006 */
[----:B------:R-:W-:-:S07]  /*13b0*/  MOV R6, 0x13d0 ;  /* 0x000013d000067802 */ /* 0x000fce0000000f00 */
[----:B0----5:R-:W-:Y:S05]  /*13c0*/  CALL.REL.NOINC `($__internal_0_$__cuda_sm20_rcp_rn_f32_slowpath) ;  /* 0x0000004800747944 */ /* 0x021fea0003c00000 */
[----:B------:R-:W-:Y:S01]  /*13d0*/  MOV R7, R2 ;  /* 0x0000000200077202 */ /* 0x000fe20000000f00 */
[----:B------:R-:W-:Y:S06]  /*13e0*/  BRA `(.L_x_35) ;  /* 0x0000000000107947 */ /* 0x000fec0003800000 */
.L_x_34:
[----:B------:R-:W1:Y:S02]  /*13f0*/  MUFU.RCP R7, R6 ;  /* 0x0000000600077308 */ /* 0x000e640000001000 */
[----:B-1----:R-:W-:-:S04]  /*1400*/  FFMA R2, R6, R7, -1 ;  /* 0xbf80000006027423 */ /* 0x002fc80000000007 */
[----:B------:R-:W-:-:S04]  /*1410*/  FADD.FTZ R2, -R2, -RZ ;  /* 0x800000ff02027221 */ /* 0x000fc80000010100 */
[----:B------:R-:W-:-:S07]  /*1420*/  FFMA R7, R7, R2, R7 ;  /* 0x0000000207077223 */ /* 0x000fce0000000007 */
.L_x_35:
[----:B------:R-:W-:Y:S05]  /*1430*/  BSYNC.RECONVERGENT B2 ;  /* 0x0000000000027941 */ /* 0x000fea0003800200 */
.L_x_33:
[----:B-----5:R-:W-:Y:S01]  /*1440*/  FMUL R20, R20, R7 ;  /* 0x0000000714147220 */ /* 0x020fe20000400000 */
[----:B------:R-:W-:-:S03]  /*1450*/  IMAD.MOV.U32 R2, RZ, RZ, 0x1 ;  /* 0x00000001ff027424 */ /* 0x000fc600078e00ff */
[----:B------:R-:W-:Y:S01]  /*1460*/  FADD R3, R3, R20 ;  /* 0x0000001403037221 */ /* 0x000fe20000000000 */
[----:B------:R2:W-:Y:S01]  /*1470*/  STL [UR6+0xc], R20 ;  /* 0x00000c14ff007987 */ /* 0x0005e20008100806 */
[----:B------:R-:W-:-:S07]  /*1480*/  PRMT R0, R0, 0x5410, R2 ;  /* 0x0000541000007816 */ /* 0x000fce0000000002 */
.L_x_32:
[----:B------:R-:W-:Y:S05]  /*1490*/  BSYNC.RECONVERGENT B1 ;  /* 0x0000000000017941 */ /* 0x000fea0003800200 */
.L_x_31:
[----:B------:R-:W-:Y:S02]  /*14a0*/  UIADD3 UR5, UPT, UPT, UR5, 0x4, URZ ;  /* 0x0000000405057890 */ /* 0x000fe4000fffe0ff */
[----:B------:R-:W-:-:S04]  /*14b0*/  ULOP3.LUT UR6, UR14, 0x7ffffffc, URZ, 0xc0, !UPT ;  /* 0x7ffffffc0e067892 */ /* 0x000fc8000f8ec0ff */
[----:B------:R-:W-:-:S09]  /*14c0*/  UISETP.NE.AND UP1, UPT, UR5, UR6, UPT ;  /* 0x000000060500728c */ /* 0x000fd2000bf25270 */
[----:B------:R-:W-:Y:S05]  /*14d0*/  BRA.U UP1, `(.L_x_36) ;  /* 0xfffffff501ec7547 */ /* 0x000fea000b83ffff */
[----:B------:R-:W-:-:S05]  /*14e0*/  UMOV UR5, UR6 ;  /* 0x0000000600057c82 */ /* 0x000fca0008000000 */
.L_x_15:
[----:B------:R-:W-:Y:S01]  /*14f0*/  UISETP.NE.AND UP1, UPT, UR21, URZ, UPT ;  /* 0x000000ff1500728c */ /* 0x000fe2000bf25270 */
[----:B0-----:R-:W-:Y:S02]  /*1500*/  MOV R4, R3 ;  /* 0x0000000300047202 */ /* 0x001fe40000000f00 */
[----:B------:R-:W-:-:S06]  /*1510*/  PRMT R5, R0, 0x7632, R5 ;  /* 0x0000763200057816 */ /* 0x000fcc0000000005 */
[----:B------:R-:W-:Y:S05]  /*1520*/  BRA.U !UP1, `(.L_x_37) ;  /* 0x0000000509907547 */ /* 0x000fea000b800000 */
[----:B------:R-:W-:-:S05]  /*1530*/  VIADD R3, R1, UR5 ;  /* 0x0000000501037c36 */ /* 0x000fca0008000000 */
[----:B-1----:R-:W3:Y:S01]  /*1540*/  LDL.U8 R2, [R3] ;  /* 0x0000000003027983 */ /* 0x002ee20000100000 */
[----:B------:R-:W-:Y:S01]  /*1550*/  UIMAD UR10, UR5, 0x4, UR15 ;  /* 0x00000004050a78a4 */ /* 0x000fe2000f8e020f */
[----:B------:R-:W-:Y:S01]  /*1560*/  BSSY.RECONVERGENT B1, `(.L_x_38) ;  /* 0x000001c000017945 */ /* 0x000fe20003800200 */
[----:B---3--:R-:W-:-:S13]  /*1570*/  ISETP.NE.AND P0, PT, R2, RZ, PT ;  /* 0x000000ff0200720c */ /* 0x008fda0003f05270 */
[----:B------:R-:W-:Y:S05]  /*1580*/  @P0 BRA `(.L_x_39) ;  /* 0x0000000000640947 */ /* 0x000fea0003800000 */
[----:B------:R-:W0:Y:S01]  /*1590*/  LDC.64 R6, c[0x0][0x388] ;  /* 0x0000e200ff067b82 */ /* 0x000e220000000a00 */
        /* <DEDUP_REMOVED lines=11> */
[----:B------:R-:W-:Y:S02]  /*1650*/  MOV R2, R19 ;  /* 0x0000001300027202 */ /* 0x000fe40000000f00 */
[----:B------:R-:W-:-:S07]  /*1660*/  MOV R6, 0x1680 ;  /* 0x0000168000067802 */ /* 0x000fce0000000f00 */
[----:B--2--5:R-:W-:Y:S05]  /*1670*/  CALL.REL.NOINC `($__internal_0_$__cuda_sm20_rcp_rn_f32_slowpath) ;  /* 0x0000004400c87944 */ /* 0x024fea0003c00000 */
[----:B------:R-:W-:Y:S05]  /*1680*/  BRA `(.L_x_42) ;  /* 0x0000000000107947 */ /* 0x000fea0003800000 */
.L_x_41:
[----:B------:R-:W0:Y:S02]  /*1690*/  MUFU.RCP R2, R19 ;  /* 0x0000001300027308 */ /* 0x000e240000001000 */
[----:B0-----:R-:W-:-:S04]  /*16a0*/  FFMA R6, R19, R2, -1 ;  /* 0xbf80000013067423 */ /* 0x001fc80000000002 */
[----:B------:R-:W-:-:S04]  /*16b0*/  FADD.FTZ R7, -R6, -RZ ;  /* 0x800000ff06077221 */ /* 0x000fc80000010100 */
[----:B------:R-:W-:-:S07]  /*16c0*/  FFMA R2, R2, R7, R2 ;  /* 0x0000000702027223 */ /* 0x000fce0000000002 */
.L_x_42:
[----:B------:R-:W-:Y:S05]  /*16d0*/  BSYNC.RECONVERGENT B2 ;  /* 0x0000000000027941 */ /* 0x000fea0003800200 */
.L_x_40:
[----:B-----5:R-:W-:Y:S01]  /*16e0*/  FMUL R7, R5, R2 ;  /* 0x0000000205077220 */ /* 0x020fe20000400000 */
[----:B------:R-:W-:-:S03]  /*16f0*/  IMAD.MOV.U32 R5, RZ, RZ, 0x1 ;  /* 0x00000001ff057424 */ /* 0x000fc600078e00ff */
[----:B------:R-:W-:Y:S01]  /*1700*/  FADD R4, R7, R4 ;  /* 0x0000000407047221 */ /* 0x000fe20000000000 */
[----:B------:R0:W-:Y:S06]  /*1710*/  STL [UR10], R7 ;  /* 0x00000007ff007987 */ /* 0x0001ec000810080a */
.L_x_39:
[----:B------:R-:W-:Y:S05]  /*1720*/  BSYNC.RECONVERGENT B1 ;  /* 0x0000000000017941 */ /* 0x000fea0003800200 */
.L_x_38:
[----:B------:R-:W-:-:S09]  /*1730*/  UISETP.NE.AND UP3, UPT, UR21, 0x1, UPT ;  /* 0x000000011500788c */ /* 0x000fd2000bf65270 */
[----:B------:R-:W-:Y:S05]  /*1740*/  BRA.U !UP3, `(.L_x_37) ;  /* 0x000000050b087547 */ /* 0x000fea000b800000 */
[----:B------:R-:W3:Y:S01]  /*1750*/  LDL.U8 R2, [R3+0x1] ;  /* 0x0000010003027983 */ /* 0x000ee20000100000 */
[----:B------:R-:W-:Y:S01]  /*1760*/  BSSY.RECONVERGENT B1, `(.L_x_43) ;  /* 0x000001e000017945 */ /* 0x000fe20003800200 */
[----:B---3--:R-:W-:-:S13]  /*1770*/  ISETP.NE.AND P0, PT, R2, RZ, PT ;  /* 0x000000ff0200720c */ /* 0x008fda0003f05270 */
[----:B------:R-:W-:Y:S05]  /*1780*/  @P0 BRA `(.L_x_44) ;  /* 0x00000000006c0947 */ /* 0x000fea0003800000 */
[----:B------:R-:W1:Y:S01]  /*1790*/  LDCU.64 UR16, c[0x0][0x388] ;  /* 0x00007100ff1077ac */ /* 0x000e620008000a00 */
[----:B------:R-:W-:-:S04]  /*17a0*/  IADD3 R2, P0, PT, R8, UR5, RZ ;  /* 0x0000000508027c10 */ /* 0x000fc8000ff1e0ff */
[----:B0-----:R-:W-:Y:S02]  /*17b0*/  LEA.HI.X.SX32 R7, R8, RZ, 0x1, P0 ;  /* 0x000000ff08077211 */ /* 0x001fe400000f0eff */
[----:B-1----:R-:W-:-:S04]  /*17c0*/  LEA R6, P0, R2, UR16, 0x3 ;  /* 0x0000001002067c11 */ /* 0x002fc8000f8018ff */
[----:B------:R-:W-:-:S05]  /*17d0*/  LEA.HI.X R7, R2, UR17, R7, 0x3, P0 ;  /* 0x0000001102077c11 */ /* 0x000fca00080f1c07 */
[----:B------:R-:W3:Y:S02]  /*17e0*/  LDG.E R19, desc[UR12][R6.64+0x8] ;  /* 0x0000080c06137981 */ /* 0x000ee4000c1e1900 */
[----:B---3--:R-:W-:-:S13]  /*17f0*/  FSETP.GT.AND P0, PT, R19, RZ, PT ;  /* 0x000000ff1300720b */ /* 0x008fda0003f04000 */
[----:B------:R-:W-:Y:S05]  /*1800*/  @!P0 BRA `(.L_x_44) ;  /* 0x00000000004c8947 */ /* 0x000fea0003800000 */
[----:B------:R0:W5:Y:S01]  /*1810*/  LDG.E R5, desc[UR12][R6.64+0xc] ;  /* 0x00000c0c06057981 */ /* 0x000162000c1e1900 */
[----:B------:R-:W-:Y:S01]  /*1820*/  IADD3 R2, PT, PT, R19, 0x1800000, RZ ;  /* 0x0180000013027810 */ /* 0x000fe20007ffe0ff */
[----:B------:R-:W-:Y:S03]  /*1830*/  BSSY.RECONVERGENT B2, `(.L_x_45) ;  /* 0x000000c000027945 */ /* 0x000fe60003800200 */
[----:B------:R-:W-:-:S04]  /*1840*/  LOP3.LUT R2, R2, 0x7f800000, RZ, 0xc0, !PT ;  /* 0x7f80000002027812 */ /* 0x000fc800078ec0ff */
[----:B------:R-:W-:-:S13]  /*1850*/  ISETP.GT.U32.AND P0, PT, R2, 0x1ffffff, PT ;  /* 0x01ffffff0200780c */ /* 0x000fda0003f04070 */
[----:B0-----:R-:W-:Y:S05]  /*1860*/  @P0 BRA `(.L_x_46) ;  /* 0x0000000000100947 */ /* 0x001fea0003800000 */
[----:B------:R-:W-:Y:S01]  /*1870*/  IMAD.MOV.U32 R2, RZ, RZ, R19 ;  /* 0x000000ffff027224 */ /* 0x000fe200078e0013 */
[----:B------:R-:W-:-:S07]  /*1880*/  MOV R6, 0x18a0 ;  /* 0x000018a000067802 */ /* 0x000fce0000000f00 */
[----:B--2--5:R-:W-:Y:S05]  /*1890*/  CALL.REL.NOINC `($__internal_0_$__cuda_sm20_rcp_rn_f32_slowpath) ;  /* 0x0000004400407944 */ /* 0x024fea0003c00000 */
[----:B------:R-:W-:Y:S05]  /*18a0*/  BRA `(.L_x_47) ;  /* 0x0000000000107947 */ /* 0x000fea0003800000 */
.L_x_46:
[----:B------:R-:W0:Y:S02]  /*18b0*/  MUFU.RCP R2, R19 ;  /* 0x0000001300027308 */ /* 0x000e240000001000 */
[----:B0-----:R-:W-:-:S04]  /*18c0*/  FFMA R6, R19, R2, -1 ;  /* 0xbf80000013067423 */ /* 0x001fc80000000002 */
[----:B------:R-:W-:-:S04]  /*18d0*/  FADD.FTZ R7, -R6, -RZ ;  /* 0x800000ff06077221 */ /* 0x000fc80000010100 */
[----:B------:R-:W-:-:S07]  /*18e0*/  FFMA R2, R2, R7, R2 ;  /* 0x0000000702027223 */ /* 0x000fce0000000002 */
.L_x_47:
[----:B------:R-:W-:Y:S05]  /*18f0*/  BSYNC.RECONVERGENT B2 ;  /* 0x0000000000027941 */ /* 0x000fea0003800200 */
.L_x_45:
[----:B-----5:R-:W-:Y:S01]  /*1900*/  FMUL R7, R5, R2 ;  /* 0x0000000205077220 */ /* 0x020fe20000400000 */
[----:B------:R-:W-:-:S03]  /*1910*/  HFMA2 R5, -RZ, RZ, 0, 5.9604644775390625e-08 ;  /* 0x00000001ff057431 */ /* 0x000fc600000001ff */
[----:B------:R-:W-:Y:S01]  /*1920*/  FADD R4, R7, R4 ;  /* 0x0000000407047221 */ /* 0x000fe20000000000 */
[----:B------:R1:W-:Y:S06]  /*1930*/  STL [UR10+0x4], R7 ;  /* 0x00000407ff007987 */ /* 0x0003ec000810080a */
.L_x_44:
[----:B------:R-:W-:Y:S05]  /*1940*/  BSYNC.RECONVERGENT B1 ;  /* 0x0000000000017941 */ /* 0x000fea0003800200 */
.L_x_43:
[----:B------:R-:W-:-:S09]  /*1950*/  UISETP.NE.AND UP3, UPT, UR21, 0x2, UPT ;  /* 0x000000021500788c */ /* 0x000fd2000bf65270 */
[----:B------:R-:W-:Y:S05]  /*1960*/  BRA.U !UP3, `(.L_x_37) ;  /* 0x000000010b807547 */ /* 0x000fea000b800000 */
[----:B------:R-:W3:Y:S01]  /*1970*/  LDL.U8 R3, [R3+0x2] ;  /* 0x0000020003037983 */ /* 0x000ee20000100000 */
[----:B------:R-:W-:Y:S01]  /*1980*/  BSSY.RECONVERGENT B1, `(.L_x_37) ;  /* 0x000001e000017945 */ /* 0x000fe20003800200 */
[----:B---3--:R-:W-:-:S13]  /*1990*/  ISETP.NE.AND P0, PT, R3, RZ, PT ;  /* 0x000000ff0300720c */ /* 0x008fda0003f05270 */
[----:B------:R-:W-:Y:S05]  /*19a0*/  @P0 BRA `(.L_x_48) ;  /* 0x00000000006c0947 */ /* 0x000fea0003800000 */
[----:B------:R-:W3:Y:S01]  /*19b0*/  LDCU.64 UR16, c[0x0][0x388] ;  /* 0x00007100ff1077ac */ /* 0x000ee20008000a00 */
[----:B------:R-:W-:-:S04]  /*19c0*/  IADD3 R3, P0, PT, R8, UR5, RZ ;  /* 0x0000000508037c10 */ /* 0x000fc8000ff1e0ff */
[----:B------:R-:W-:Y:S02]  /*19d0*/  LEA.HI.X.SX32 R6, R8, RZ, 0x1, P0 ;  /* 0x000000ff08067211 */ /* 0x000fe400000f0eff */
[----:B---3--:R-:W-:-:S04]  /*19e0*/  LEA R2, P0, R3, UR16, 0x3 ;  /* 0x0000001003027c11 */ /* 0x008fc8000f8018ff */
[----:B------:R-:W-:-:S05]  /*19f0*/  LEA.HI.X R3, R3, UR17, R6, 0x3, P0 ;  /* 0x0000001103037c11 */ /* 0x000fca00080f1c06 */
[----:B01----:R-:W3:Y:S02]  /*1a00*/  LDG.E R7, desc[UR12][R2.64+0x10] ;  /* 0x0000100c02077981 */ /* 0x003ee4000c1e1900 */
        /* <DEDUP_REMOVED lines=12> */
.L_x_50:
[----:B------:R-:W0:Y:S02]  /*1ad0*/  MUFU.RCP R2, R7 ;  /* 0x0000000700027308 */ /* 0x000e240000001000 */
[----:B0-----:R-:W-:-:S04]  /*1ae0*/  FFMA R5, R7, R2, -1 ;  /* 0xbf80000007057423 */ /* 0x001fc80000000002 */
[----:B------:R-:W-:-:S04]  /*1af0*/  FADD.FTZ R5, -R5, -RZ ;  /* 0x800000ff05057221 */ /* 0x000fc80000010100 */
[----:B------:R-:W-:-:S07]  /*1b00*/  FFMA R2, R2, R5, R2 ;  /* 0x0000000502027223 */ /* 0x000fce0000000002 */
.L_x_51:
[----:B------:R-:W-:Y:S05]  /*1b10*/  BSYNC.RECONVERGENT B2 ;  /* 0x0000000000027941 */ /* 0x000fea0003800200 */
.L_x_49:
[----:B-----5:R-:W-:Y:S01]  /*1b20*/  FMUL R3, R3, R2 ;  /* 0x0000000203037220 */ /* 0x020fe20000400000 */
[----:B------:R-:W-:-:S03]  /*1b30*/  IMAD.MOV.U32 R5, RZ, RZ, 0x1 ;  /* 0x00000001ff057424 */ /* 0x000fc600078e00ff */
[----:B------:R-:W-:Y:S01]  /*1b40*/  FADD R4, R3, R4 ;  /* 0x0000000403047221 */ /* 0x000fe20000000000 */
[----:B------:R3:W-:Y:S06]  /*1b50*/  STL [UR10+0x8], R3 ;  /* 0x00000803ff007987 */ /* 0x0007ec000810080a */
.L_x_48:
[----:B------:R-:W-:Y:S05]  /*1b60*/  BSYNC.RECONVERGENT B1 ;  /* 0x0000000000017941 */ /* 0x000fea0003800200 */
.L_x_37:
[----:B------:R-:W-:-:S13]  /*1b70*/  LOP3.LUT P0, RZ, R5, 0xff, RZ, 0xc0, !PT ;  /* 0x000000ff05ff7812 */ /* 0x000fda000780c0ff */
[----:B------:R-:W-:Y:S05]  /*1b80*/  @!P0 EXIT ;  /* 0x000000000000894d */ /* 0x000fea0003800000 */
[----:B------:R-:W-:Y:S01]  /*1b90*/  UMOV UR5, URZ ;  /* 0x000000ff00057c82 */ /* 0x000fe20008000000 */
[----:B------:R-:W-:Y:S05]  /*1ba0*/  BRA.U !UP0, `(.L_x_52) ;  /* 0x0000001108d87547 */ /* 0x000fea000b800000 */
[----:B------:R-:W-:-:S05]  /*1bb0*/  UMOV UR5, URZ ;  /* 0x000000ff00057c82 */ /* 0x000fca0008000000 */
.L_x_117:
[----:B------:R-:W-:-:S09]  /*1bc0*/  UIMAD UR6, UR5, 0x4, UR15 ;  /* 0x00000004050678a4 */ /* 0x000fd2000f8e020f */
[----:B-1--4-:R-:W4:Y:S01]  /*1bd0*/  LDL R2, [UR6] ;  /* 0x00000006ff027983 */ /* 0x012f220008100800 */
[----:B------:R-:W-:Y:S01]  /*1be0*/  UIADD3 UR5, UPT, UPT, UR5, 0x10, URZ ;  /* 0x0000001005057890 */ /* 0x000fe2000fffe0ff */
[----:B------:R-:W-:Y:S03]  /*1bf0*/  BSSY.RECONVERGENT B2, `(.L_x_53) ;  /* 0x0000012000027945 */ /* 0x000fe60003800200 */
[----:B------:R-:W-:Y:S01]  /*1c00*/  UISETP.NE.AND UP0, UPT, UR5, UR7, UPT ;  /* 0x000000070500728c */ /* 0x000fe2000bf05270 */
[----:B----4-:R-:W-:-:S13]  /*1c10*/  FSETP.GT.AND P0, PT, R2, RZ, PT ;  /* 0x000000ff0200720b */ /* 0x010fda0003f04000 */
[----:B------:R-:W-:Y:S05]  /*1c20*/  @!P0 BRA `(.L_x_54) ;  /* 0x0000000000388947 */ /* 0x000fea0003800000 */
[----:B---3--:R-:W1:Y:S01]  /*1c30*/  MUFU.RCP R3, R4 ;  /* 0x0000000400037308 */ /* 0x008e620000001000 */
[----:B------:R-:W-:Y:S07]  /*1c40*/  BSSY.RECONVERGENT B3, `(.L_x_55) ;  /* 0x000000b000037945 */ /* 0x000fee0003800200 */
[----:B------:R-:W3:Y:S01]  /*1c50*/  FCHK P0, R2, R4 ;  /* 0x0000000402007302 */ /* 0x000ee20000000000 */
[----:B-1----:R-:W-:-:S04]  /*1c60*/  FFMA R6, R3, -R4, 1 ;  /* 0x3f80000003067423 */ /* 0x002fc80000000804 */
[----:B------:R-:W-:-:S04]  /*1c70*/  FFMA R3, R3, R6, R3 ;  /* 0x0000000603037223 */ /* 0x000fc80000000003 */
[----:B------:R-:W-:-:S04]  /*1c80*/  FFMA R5, R2, R3, RZ ;  /* 0x0000000302057223 */ /* 0x000fc800000000ff */
[----:B------:R-:W-:-:S04]  /*1c90*/  FFMA R6, R5, -R4, R2 ;  /* 0x8000000405067223 */ /* 0x000fc80000000002 */
[----:B------:R-:W-:Y:S01]  /*1ca0*/  FFMA R3, R3, R6, R5 ;  /* 0x0000000603037223 */ /* 0x000fe20000000005 */
[----:B---3--:R-:W-:Y:S06]  /*1cb0*/  @!P0 BRA `(.L_x_56) ;  /* 0x00000000000c8947 */ /* 0x008fec0003800000 */
[----:B------:R-:W-:-:S07]  /*1cc0*/  MOV R6, 0x1ce0 ;  /* 0x00001ce000067802 */ /* 0x000fce0000000f00 */
[----:B0-2---:R-:W-:Y:S05]  /*1cd0*/  CALL.REL.NOINC `($__internal_1_$__cuda_sm3x_div_rn_noftz_f32_slowpath) ;  /* 0x0000004400047944 */ /* 0x005fea0003c00000 */
[----:B------:R-:W-:-:S07]  /*1ce0*/  MOV R3, R2 ;  /* 0x0000000200037202 */ /* 0x000fce0000000f00 */
.L_x_56:
[----:B------:R-:W-:Y:S05]  /*1cf0*/  BSYNC.RECONVERGENT B3 ;  /* 0x0000000000037941 */ /* 0x000fea0003800200 */
.L_x_55:
[----:B------:R1:W-:Y:S02]  /*1d00*/  STL [UR6], R3 ;  /* 0x00000003ff007987 */ /* 0x0003e40008100806 */
.L_x_54:
[----:B------:R-:W-:Y:S05]  /*1d10*/  BSYNC.RECONVERGENT B2 ;  /* 0x0000000000027941 */ /* 0x000fea0003800200 */
.L_x_53:
[----:B------:R-:W4:Y:S01]  /*1d20*/  LDL R5, [UR6+0x4] ;  /* 0x00000406ff057983 */ /* 0x000f220008100800 */
[----:B------:R-:W-:Y:S01]  /*1d30*/  BSSY.RECONVERGENT B2, `(.L_x_57) ;  /* 0x0000011000027945 */ /* 0x000fe20003800200 */
[----:B----4-:R-:W-:-:S13]  /*1d40*/  FSETP.GT.AND P0, PT, R5, RZ, PT ;  /* 0x000000ff0500720b */ /* 0x010fda0003f04000 */
[----:B------:R-:W-:Y:S05]  /*1d50*/  @!P0 BRA `(.L_x_58) ;  /* 0x0000000000388947 */ /* 0x000fea0003800000 */
[----:B-1-3--:R-:W1:Y:S01]  /*1d60*/  MUFU.RCP R3, R4 ;  /* 0x0000000400037308 */ /* 0x00ae620000001000 */
        /* <DEDUP_REMOVED lines=8> */
[----:B------:R-:W-:Y:S01]  /*1df0*/  IMAD.MOV.U32 R2, RZ, RZ, R5 ;  /* 0x000000ffff027224 */ /* 0x000fe200078e0005 */
[----:B------:R-:W-:-:S07]  /*1e00*/  MOV R6, 0x1e20 ;  /* 0x00001e2000067802 */ /* 0x000fce0000000f00 */
[----:B0-2---:R-:W-:Y:S05]  /*1e10*/  CALL.REL.NOINC `($__internal_1_$__cuda_sm3x_div_rn_noftz_f32_slowpath) ;  /* 0x0000004000b47944 */ /* 0x005fea0003c00000 */
.L_x_60:
[----:B------:R-:W-:Y:S05]  /*1e20*/  BSYNC.RECONVERGENT B3 ;  /* 0x0000000000037941 */ /* 0x000fea0003800200 */
.L_x_59:
[----:B------:R4:W-:Y:S02]  /*1e30*/  STL [UR6+0x4], R2 ;  /* 0x00000402ff007987 */ /* 0x0009e40008100806 */
.L_x_58:
[----:B------:R-:W-:Y:S05]  /*1e40*/  BSYNC.RECONVERGENT B2 ;  /* 0x0000000000027941 */ /* 0x000fea0003800200 */
.L_x_57:
[----:B------:R-:W5:Y:S01]  /*1e50*/  LDL R5, [UR6+0x8] ;  /* 0x00000806ff057983 */ /* 0x000f620008100800 */
[----:B------:R-:W-:Y:S01]  /*1e60*/  BSSY.RECONVERGENT B2, `(.L_x_61) ;  /* 0x0000011000027945 */ /* 0x000fe20003800200 */
[----:B-----5:R-:W-:-:S13]  /*1e70*/  FSETP.GT.AND P0, PT, R5, RZ, PT ;  /* 0x000000ff0500720b */ /* 0x020fda0003f04000 */
[----:B------:R-:W-:Y:S05]  /*1e80*/  @!P0 BRA `(.L_x_62) ;  /* 0x0000000000388947 */ /* 0x000fea0003800000 */
[----:B-1-3--:R-:W4:Y:S01]  /*1e90*/  MUFU.RCP R3, R4 ;  /* 0x0000000400037308 */ /* 0x00af220000001000 */
[----:B------:R-:W-:Y:S07]  /*1ea0*/  BSSY.RECONVERGENT B3, `(.L_x_63) ;  /* 0x000000b000037945 */ /* 0x000fee0003800200 */
[----:B------:R-:W1:Y:S01]  /*1eb0*/  FCHK P0, R5, R4 ;  /* 0x0000000405007302 */ /* 0x000e620000000000 */
[----:B----4-:R-:W-:-:S04]  /*1ec0*/  FFMA R2, R3, -R4, 1 ;  /* 0x3f80000003027423 */ /* 0x010fc80000000804 */
[----:B------:R-:W-:-:S04]  /*1ed0*/  FFMA R2, R3, R2, R3 ;  /* 0x0000000203027223 */ /* 0x000fc80000000003 */
[----:B------:R-:W-:-:S04]  /*1ee0*/  FFMA R3, R2, R5, RZ ;  /* 0x0000000502037223 */ /* 0x000fc800000000ff */
[----:B------:R-:W-:-:S04]  /*1ef0*/  FFMA R6, R3, -R4, R5 ;  /* 0x8000000403067223 */ /* 0x000fc80000000005 */
[----:B------:R-:W-:Y:S01]  /*1f00*/  FFMA R2, R2, R6, R3 ;  /* 0x0000000602027223 */ /* 0x000fe20000000003 */
[----:B-1----:R-:W-:Y:S06]  /*1f10*/  @!P0 BRA `(.L_x_64) ;  /* 0x00000000000c8947 */ /* 0x002fec0003800000 */
[----:B------:R-:W-:Y:S02]  /*1f20*/  MOV R2, R5 ;  /* 0x0000000500027202 */ /* 0x000fe40000000f00 */
[----:B------:R-:W-:-:S07]  /*1f30*/  MOV R6, 0x1f50 ;  /* 0x00001f5000067802 */ /* 0x000fce0000000f00 */
[----:B0-2---:R-:W-:Y:S05]  /*1f40*/  CALL.REL.NOINC `($__internal_1_$__cuda_sm3x_div_rn_noftz_f32_slowpath) ;  /* 0x0000004000687944 */ /* 0x005fea0003c00000 */
.L_x_64:
[----:B------:R-:W-:Y:S05]  /*1f50*/  BSYNC.RECONVERGENT B3 ;  /* 0x0000000000037941 */ /* 0x000fea0003800200 */
.L_x_63:
[----:B------:R1:W-:Y:S02]  /*1f60*/  STL [UR6+0x8], R2 ;  /* 0x00000802ff007987 */ /* 0x0003e40008100806 */
.L_x_62:
[----:B------:R-:W-:Y:S05]  /*1f70*/  BSYNC.RECONVERGENT B2 ;  /* 0x0000000000027941 */ /* 0x000fea0003800200 */
.L_x_61:
        /* <DEDUP_REMOVED lines=13> */
[----:B------:R-:W-:Y:S01]  /*2050*/  IMAD.MOV.U32 R2, RZ, RZ, R5 ;  /* 0x000000ffff027224 */ /* 0x000fe200078e0005 */
[----:B------:R-:W-:-:S07]  /*2060*/  MOV R6, 0x2080 ;  /* 0x0000208000067802 */ /* 0x000fce0000000f00 */
[----:B0-2---:R-:W-:Y:S05]  /*2070*/  CALL.REL.NOINC `($__internal_1_$__cuda_sm3x_div_rn_noftz_f32_slowpath) ;  /* 0x00000040001c7944 */ /* 0x005fea0003c00000 */
.L_x_68:
[----:B------:R-:W-:Y:S05]  /*2080*/  BSYNC.RECONVERGENT B3 ;  /* 0x0000000000037941 */ /* 0x000fea0003800200 */
.L_x_67:
[----:B------:R1:W-:Y:S02]  /*2090*/  STL [UR6+0xc], R2 ;  /* 0x00000c02ff007987 */ /* 0x0003e40008100806 */
.L_x_66:
[----:B------:R-:W-:Y:S05]  /*20a0*/  BSYNC.RECONVERGENT B2 ;  /* 0x0000000000027941 */ /* 0x000fea0003800200 */
.L_x_65:
        /* <DEDUP_REMOVED lines=16> */
.L_x_72:
[----:B------:R-:W-:Y:S05]  /*21b0*/  BSYNC.RECONVERGENT B3 ;  /* 0x0000000000037941 */ /* 0x000fea0003800200 */
.L_x_71:
[----:B------:R1:W-:Y:S02]  /*21c0*/  STL [UR6+0x10], R2 ;  /* 0x00001002ff007987 */ /* 0x0003e40008100806 */
.L_x_70:
[----:B------:R-:W-:Y:S05]  /*21d0*/  BSYNC.RECONVERGENT B2 ;  /* 0x0000000000027941 */ /* 0x000fea0003800200 */
.L_x_69:
        /* <DEDUP_REMOVED lines=16> */
.L_x_76:
[----:B------:R-:W-:Y:S05]  /*22e0*/  BSYNC.RECONVERGENT B3 ;  /* 0x0000000000037941 */ /* 0x000fea0003800200 */
.L_x_75:
[----:B------:R1:W-:Y:S02]  /*22f0*/  STL [UR6+0x14], R2 ;  /* 0x00001402ff007987 */ /* 0x0003e40008100806 */
.L_x_74:
[----:B------:R-:W-:Y:S05]  /*2300*/  BSYNC.RECONVERGENT B2 ;  /* 0x0000000000027941 */ /* 0x000fea0003800200 */
.L_x_73:
        /* <DEDUP_REMOVED lines=16> */
.L_x_80:
[----:B------:R-:W-:Y:S05]  /*2410*/  BSYNC.RECONVERGENT B3 ;  /* 0x0000000000037941 */ /* 0x000fea0003800200 */
.L_x_79:
[----:B------:R1:W-:Y:S02]  /*2420*/  STL [UR6+0x18], R2 ;  /* 0x00001802ff007987 */ /* 0x0003e40008100806 */
.L_x_78:
[----:B------:R-:W-:Y:S05]  /*2430*/  BSYNC.RECONVERGENT B2 ;  /* 0x0000000000027941 */ /* 0x000fea0003800200 */
.L_x_77:
        /* <DEDUP_REMOVED lines=16> */
.L_x_84:
[----:B------:R-:W-:Y:S05]  /*2540*/  BSYNC.RECONVERGENT B3 ;  /* 0x0000000000037941 */ /* 0x000fea0003800200 */
.L_x_83:
[----:B------:R1:W-:Y:S02]  /*2550*/  STL [UR6+0x1c], R2 ;  /* 0x00001c02ff007987 */ /* 0x0003e40008100806 */
.L_x_82:
[----:B------:R-:W-:Y:S05]  /*2560*/  BSYNC.RECONVERGENT B2 ;  /* 0x0000000000027941 */ /* 0x000fea0003800200 */
.L_x_81:
        /* <DEDUP_REMOVED lines=16> */
.L_x_88:
[----:B------:R-:W-:Y:S05]  /*2670*/  BSYNC.RECONVERGENT B3 ;  /* 0x0000000000037941 */ /* 0x000fea0003800200 */
.L_x_87:
[----:B------:R1:W-:Y:S02]  /*2680*/  STL [UR6+0x20], R2 ;  /* 0x00002002ff007987 */ /* 0x0003e40008100806 */
.L_x_86:
[----:B------:R-:W-:Y:S05]  /*2690*/  BSYNC.RECONVERGENT B2 ;  /* 0x0000000000027941 */ /* 0x000fea0003800200 */
.L_x_85:
        /* <DEDUP_REMOVED lines=16> */
.L_x_92:
[----:B------:R-:W-:Y:S05]  /*27a0*/  BSYNC.RECONVERGENT B3 ;  /* 0x0000000000037941 */ /* 0x000fea0003800200 */
.L_x_91:
[----:B------:R1:W-:Y:S02]  /*27b0*/  STL [UR6+0x24], R2 ;  /* 0x00002402ff007987 */ /* 0x0003e40008100806 */
.L_x_90:
[----:B------:R-:W-:Y:S05]  /*27c0*/  BSYNC.RECONVERGENT B2 ;  /* 0x0000000000027941 */ /* 0x000fea0003800200 */
.L_x_89:
        /* <DEDUP_REMOVED lines=16> */
.L_x_96:
[----:B------:R-:W-:Y:S05]  /*28d0*/  BSYNC.RECONVERGENT B3 ;  /* 0x0000000000037941 */ /* 0x000fea0003800200 */
.L_x_95:
[----:B------:R1:W-:Y:S02]  /*28e0*/  STL [UR6+0x28], R2 ;  /* 0x00002802ff007987 */ /* 0x0003e40008100806 */
.L_x_94:
[----:B------:R-:W-:Y:S05]  /*28f0*/  BSYNC.RECONVERGENT B2 ;  /* 0x0000000000027941 */ /* 0x000fea0003800200 */
.L_x_93:
        /* <DEDUP_REMOVED lines=16> */
.L_x_100:
[----:B------:R-:W-:Y:S05]  /*2a00*/  BSYNC.RECONVERGENT B3 ;  /* 0x0000000000037941 */ /* 0x000fea0003800200 */
.L_x_99:
[----:B------:R1:W-:Y:S02]  /*2a10*/  STL [UR6+0x2c], R2 ;  /* 0x00002c02ff007987 */ /* 0x0003e40008100806 */
.L_x_98:
[----:B------:R-:W-:Y:S05]  /*2a20*/  BSYNC.RECONVERGENT B2 ;  /* 0x0000000000027941 */ /* 0x000fea0003800200 */
.L_x_97:
        /* <DEDUP_REMOVED lines=16> */
.L_x_104:
[----:B------:R-:W-:Y:S05]  /*2b30*/  BSYNC.RECONVERGENT B3 ;  /* 0x0000000000037941 */ /* 0x000fea0003800200 */
.L_x_103:
[----:B------:R1:W-:Y:S02]  /*2b40*/  STL [UR6+0x30], R2 ;  /* 0x00003002ff007987 */ /* 0x0003e40008100806 */
.L_x_102:
[----:B------:R-:W-:Y:S05]  /*2b50*/  BSYNC.RECONVERGENT B2 ;  /* 0x0000000000027941 */ /* 0x000fea0003800200 */
.L_x_101:
        /* <DEDUP_REMOVED lines=16> */
.L_x_108:
[----:B------:R-:W-:Y:S05]  /*2c60*/  BSYNC.RECONVERGENT B3 ;  /* 0x0000000000037941 */ /* 0x000fea0003800200 */
.L_x_107:
[----:B------:R1:W-:Y:S02]  /*2c70*/  STL [UR6+0x34], R2 ;  /* 0x00003402ff007987 */ /* 0x0003e40008100806 */
.L_x_106:
[----:B------:R-:W-:Y:S05]  /*2c80*/  BSYNC.RECONVERGENT B2 ;  /* 0x0000000000027941 */ /* 0x000fea0003800200 */
.L_x_105:
        /* <DEDUP_REMOVED lines=16> */
.L_x_112:
[----:B------:R-:W-:Y:S05]  /*2d90*/  BSYNC.RECONVERGENT B3 ;  /* 0x0000000000037941 */ /* 0x000fea0003800200 */
.L_x_111:
[----:B------:R1:W-:Y:S02]  /*2da0*/  STL [UR6+0x38], R2 ;  /* 0x00003802ff007987 */ /* 0x0003e40008100806 */
.L_x_110:
[----:B------:R-:W-:Y:S05]  /*2db0*/  BSYNC.RECONVERGENT B2 ;  /* 0x0000000000027941 */ /* 0x000fea0003800200 */
.L_x_109:
        /* <DEDUP_REMOVED lines=16> */
.L_x_116:
[----:B------:R-:W-:Y:S05]  /*2ec0*/  BSYNC.RECONVERGENT B3 ;  /* 0x0000000000037941 */ /* 0x000fea0003800200 */
.L_x_115:
[----:B------:R1:W-:Y:S02]  /*2ed0*/  STL [UR6+0x3c], R2 ;  /* 0x00003c02ff007987 */ /* 0x0003e40008100806 */
.L_x_114:
[----:B------:R-:W-:Y:S05]  /*2ee0*/  BSYNC.RECONVERGENT B2 ;  /* 0x0000000000027941 */ /* 0x000fea0003800200 */
.L_x_113:
[----:B------:R-:W-:Y:S05]  /*2ef0*/  BRA.U UP0, `(.L_x_117) ;  /* 0xffffffed00307547 */ /* 0x000fea000b83ffff */
[----:B------:R-:W-:-:S05]  /*2f00*/  UMOV UR5, UR7 ;  /* 0x0000000700057c82 */ /* 0x000fca0008000000 */
.L_x_52:
[----:B------:R-:W-:Y:S05]  /*2f10*/  BRA.U !UP2, `(.L_x_118) ;  /* 0x000000110abc7547 */ /* 0x000fea000b800000 */
[----:B------:R-:W-:-:S04]  /*2f20*/  UIADD3 UR6, UPT, UPT, UR19, -0x1, URZ ;  /* 0xffffffff13067890 */ /* 0x000fc8000fffe0ff */
[----:B------:R-:W-:-:S09]  /*2f30*/  UISETP.GE.U32.AND UP0, UPT, UR6, 0x7, UPT ;  /* 0x000000070600788c */ /* 0x000fd2000bf06070 */
[----:B------:R-:W-:Y:S05]  /*2f40*/  BRA.U !UP0, `(.L_x_119) ;  /* 0x0000000908687547 */ /* 0x000fea000b800000 */
[----:B------:R-:W-:-:S09]  /*2f50*/  UIMAD UR6, UR5, 0x4, UR15 ;  /* 0x00000004050678a4 */ /* 0x000fd2000f8e020f */
[----:B------:R-:W5:Y:S01]  /*2f60*/  LDL R5, [UR6] ;  /* 0x00000006ff057983 */ /* 0x000f620008100800 */
        /* <DEDUP_REMOVED lines=15> */
.L_x_123:
[----:B------:R-:W-:Y:S05]  /*3060*/  BSYNC.RECONVERGENT B3 ;  /* 0x0000000000037941 */ /* 0x000fea0003800200 */
.L_x_122:
[----:B------:R1:W-:Y:S02]  /*3070*/  STL [UR6], R2 ;  /* 0x00000002ff007987 */ /* 0x0003e40008100806 */
.L_x_121:
[----:B------:R-:W-:Y:S05]  /*3080*/  BSYNC.RECONVERGENT B2 ;  /* 0x0000000000027941 */ /* 0x000fea0003800200 */
.L_x_120:
        /* <DEDUP_REMOVED lines=16> */
.L_x_127:
[----:B------:R-:W-:Y:S05]  /*3190*/  BSYNC.RECONVERGENT B3 ;  /* 0x0000000000037941 */ /* 0x000fea0003800200 */
.L_x_126:
[----:B------:R1:W-:Y:S02]  /*31a0*/  STL [UR6+0x4], R2 ;  /* 0x00000402ff007987 */ /* 0x0003e40008100806 */
.L_x_125:
[----:B------:R-:W-:Y:S05]  /*31b0*/  BSYNC.RECONVERGENT B2 ;  /* 0x0000000000027941 */ /* 0x000fea0003800200 */
.L_x_124:
        /* <DEDUP_REMOVED lines=16> */
.L_x_131:
[----:B------:R-:W-:Y:S05]  /*32c0*/  BSYNC.RECONVERGENT B3 ;  /* 0x0000000000037941 */ /* 0x000fea0003800200 */
.L_x_130:
[----:B------:R1:W-:Y:S02]  /*32d0*/  STL [UR6+0x8], R2 ;  /* 0x00000802ff007987 */ /* 0x0003e40008100806 */
.L_x_129:
[----:B------:R-:W-:Y:S05]  /*32e0*/  BSYNC.RECONVERGENT B2 ;  /* 0x0000000000027941 */ /* 0x000fea0003800200 */
.L_x_128:
        /* <DEDUP_REMOVED lines=16> */
.L_x_135:
[----:B------:R-:W-:Y:S05]  /*33f0*/  BSYNC.RECONVERGENT B3 ;  /* 0x0000000000037941 */ /* 0x000fea0003800200 */
.L_x_134:
[----:B------:R1:W-:Y:S02]  /*3400*/  STL [UR6+0xc], R2 ;  /* 0x00000c02ff007987 */ /* 0x0003e40008100806 */
.L_x_133:
[----:B------:R-:W-:Y:S05]  /*3410*/  BSYNC.RECONVERGENT B2 ;  /* 0x0000000000027941 */ /* 0x000fea0003800200 */
.L_x_132:
        /* <DEDUP_REMOVED lines=16> */
.L_x_139:
[----:B------:R-:W-:Y:S05]  /*3520*/  BSYNC.RECONVERGENT B3 ;  /* 0x0000000000037941 */ /* 0x000fea0003800200 */
.L_x_138:
[----:B------:R1:W-:Y:S02]  /*3530*/  STL [UR6+0x10], R2 ;  /* 0x00001002ff007987 */ /* 0x0003e40008100806 */
.L_x_137:
[----:B------:R-:W-:Y:S05]  /*3540*/  BSYNC.RECONVERGENT B2 ;  /* 0x0000000000027941 */ /* 0x000fea0003800200 */
.L_x_136:
        /* <DEDUP_REMOVED lines=16> */
.L_x_143:
[----:B------:R-:W-:Y:S05]  /*3650*/  BSYNC.RECONVERGENT B3 ;  /* 0x0000000000037941 */ /* 0x000fea0003800200 */
.L_x_142:
[----:B------:R1:W-:Y:S02]  /*3660*/  STL [UR6+0x14], R2 ;  /* 0x00001402ff007987 */ /* 0x0003e40008100806 */
.L_x_141:
[----:B------:R-:W-:Y:S05]  /*3670*/  BSYNC.RECONVERGENT B2 ;  /* 0x0000000000027941 */ /* 0x000fea0003800200 */
.L_x_140:
        /* <DEDUP_REMOVED lines=16> */
.L_x_147:
[----:B------:R-:W-:Y:S05]  /*3780*/  BSYNC.RECONVERGENT B3 ;  /* 0x0000000000037941 */ /* 0x000fea0003800200 */
.L_x_146:
[----:B------:R1:W-:Y:S02]  /*3790*/  STL [UR6+0x18], R2 ;  /* 0x00001802ff007987 */ /* 0x0003e40008100806 */
.L_x_145:
[----:B------:R-:W-:Y:S05]  /*37a0*/  BSYNC.RECONVERGENT B2 ;  /* 0x0000000000027941 */ /* 0x000fea0003800200 */
.L_x_144:
        /* <DEDUP_REMOVED lines=16> */
.L_x_151:
[----:B------:R-:W-:Y:S05]  /*38b0*/  BSYNC.RECONVERGENT B3 ;  /* 0x0000000000037941 */ /* 0x000fea0003800200 */
.L_x_150:
[----:B------:R1:W-:Y:S02]  /*38c0*/  STL [UR6+0x1c], R2 ;  /* 0x00001c02ff007987 */ /* 0x0003e40008100806 */
.L_x_149:
[----:B------:R-:W-:Y:S05]  /*38d0*/  BSYNC.RECONVERGENT B2 ;  /* 0x0000000000027941 */ /* 0x000fea0003800200 */
.L_x_148:
[----:B------:R-:W-:-:S12]  /*38e0*/  UIADD3 UR5, UPT, UPT, UR5, 0x8, URZ ;  /* 0x0000000805057890 */ /* 0x000fd8000fffe0ff */
.L_x_119:
[----:B------:R-:W-:-:S09]  /*38f0*/  UISETP.NE.AND UP0, UPT, UR20, URZ, UPT ;  /* 0x000000ff1400728c */ /* 0x000fd2000bf05270 */
        /* <DEDUP_REMOVED lines=21> */
.L_x_156:
[----:B------:R-:W-:Y:S05]  /*3a50*/  BSYNC.RECONVERGENT B3 ;  /* 0x0000000000037941 */ /* 0x000fea0003800200 */
.L_x_155:
[----:B------:R1:W-:Y:S02]  /*3a60*/  STL [UR6], R2 ;  /* 0x00000002ff007987 */ /* 0x0003e40008100806 */
.L_x_154:
[----:B------:R-:W-:Y:S05]  /*3a70*/  BSYNC.RECONVERGENT B2 ;  /* 0x0000000000027941 */ /* 0x000fea0003800200 */
.L_x_153:
        /* <DEDUP_REMOVED lines=16> */
.L_x_160:
[----:B------:R-:W-:Y:S05]  /*3b80*/  BSYNC.RECONVERGENT B3 ;  /* 0x0000000000037941 */ /* 0x000fea0003800200 */
.L_x_159:
[----:B------:R1:W-:Y:S02]  /*3b90*/  STL [UR6+0x4], R2 ;  /* 0x00000402ff007987 */ /* 0x0003e40008100806 */
.L_x_158:
[----:B------:R-:W-:Y:S05]  /*3ba0*/  BSYNC.RECONVERGENT B2 ;  /* 0x0000000000027941 */ /* 0x000fea0003800200 */
.L_x_157:
        /* <DEDUP_REMOVED lines=16> */
.L_x_164:
[----:B------:R-:W-:Y:S05]  /*3cb0*/  BSYNC.RECONVERGENT B3 ;  /* 0x0000000000037941 */ /* 0x000fea0003800200 */
.L_x_163:
[----:B------:R1:W-:Y:S02]  /*3cc0*/  STL [UR6+0x8], R2 ;  /* 0x00000802ff007987 */ /* 0x0003e40008100806 */
.L_x_162:
[----:B------:R-:W-:Y:S05]  /*3cd0*/  BSYNC.RECONVERGENT B2 ;  /* 0x0000000000027941 */ /* 0x000fea0003800200 */
.L_x_161:
        /* <DEDUP_REMOVED lines=16> */
.L_x_168:
[----:B------:R-:W-:Y:S05]  /*3de0*/  BSYNC.RECONVERGENT B3 ;  /* 0x0000000000037941 */ /* 0x000fea0003800200 */
.L_x_167:
[----:B------:R1:W-:Y:S02]  /*3df0*/  STL [UR6+0xc], R2 ;  /* 0x00000c02ff007987 */ /* 0x0003e40008100806 */
.L_x_166:
[----:B------:R-:W-:Y:S05]  /*3e00*/  BSYNC.RECONVERGENT B2 ;  /* 0x0000000000027941 */ /* 0x000fea0003800200 */
.L_x_165:
[----:B------:R-:W-:-:S12]  /*3e10*/  UIADD3 UR5, UPT, UPT, UR5, 0x4, URZ ;  /* 0x0000000405057890 */ /* 0x000fd8000fffe0ff */
.L_x_152:
        /* <DEDUP_REMOVED lines=18> */
.L_x_172:
[----:B------:R-:W-:Y:S05]  /*3f40*/  BSYNC.RECONVERGENT B3 ;  /* 0x0000000000037941 */ /* 0x000fea0003800200 */
.L_x_171:
[----:B------:R1:W-:Y:S02]  /*3f50*/  STL [UR5], R2 ;  /* 0x00000002ff007987 */ /* 0x0003e40008100805 */
.L_x_170:
[----:B------:R-:W-:Y:S05]  /*3f60*/  BSYNC.RECONVERGENT B2 ;  /* 0x0000000000027941 */ /* 0x000fea0003800200 */
.L_x_169:
[----:B------:R-:W-:-:S09]  /*3f70*/  UISETP.NE.AND UP0, UPT, UR21, 0x1, UPT ;  /* 0x000000011500788c */ /* 0x000fd2000bf05270 */
[----:B------:R-:W-:Y:S05]  /*3f80*/  BRA.U !UP0, `(.L_x_118) ;  /* 0x0000000108a07547 */ /* 0x000fea000b800000 */
        /* <DEDUP_REMOVED lines=16> */
.L_x_176:
[----:B------:R-:W-:Y:S05]  /*4090*/  BSYNC.RECONVERGENT B3 ;  /* 0x0000000000037941 */ /* 0x000fea0003800200 */
.L_x_175:
[----:B------:R1:W-:Y:S02]  /*40a0*/  STL [UR5+0x4], R2 ;  /* 0x00000402ff007987 */ /* 0x0003e40008100805 */
.L_x_174:
[----:B------:R-:W-:Y:S05]  /*40b0*/  BSYNC.RECONVERGENT B2 ;  /* 0x0000000000027941 */ /* 0x000fea0003800200 */
.L_x_173:
        /* <DEDUP_REMOVED lines=18> */
.L_x_179:
[----:B------:R-:W-:Y:S05]  /*41e0*/  BSYNC.RECONVERGENT B3 ;  /* 0x0000000000037941 */ /* 0x000fea0003800200 */
.L_x_178:
[----:B------:R1:W-:Y:S02]  /*41f0*/  STL [UR5+0x8], R2 ;  /* 0x00000802ff007987 */ /* 0x0003e40008100805 */
.L_x_177:
[----:B------:R-:W-:Y:S05]  /*4200*/  BSYNC.RECONVERGENT B2 ;  /* 0x0000000000027941 */ /* 0x000fea0003800200 */
.L_x_118:
[----:B------:R0:W5:Y:S01]  /*4210*/  LDL R18, [R1+0x20] ;  /* 0x0000200001127983 */ /* 0x0001620000100800 */
[----:B------:R-:W-:Y:S01]  /*4220*/  UISETP.GE.U32.AND UP0, UPT, UR18, 0x7, UPT ;  /* 0x000000071200788c */ /* 0x000fe2000bf06070 */
[----:B------:R-:W-:-:S08]  /*4230*/  UMOV UR5, URZ ;  /* 0x000000ff00057c82 */ /* 0x000fd00008000000 */
[----:B0-----:R-:W-:Y:S05]  /*4240*/  BRA.U !UP0, `(.L_x_180) ;  /* 0x0000000108747547 */ /* 0x001fea000b800000 */
[----:B------:R-:W0:Y:S01]  /*4250*/  LDCU UR6, c[0x0][0x380] ;  /* 0x00007000ff0677ac */ /* 0x000e220008000800 */
[----:B------:R-:W-:Y:S01]  /*4260*/  UMOV UR5, URZ ;  /* 0x000000ff00057c82 */ /* 0x000fe20008000000 */
[----:B0-----:R-:W-:-:S12]  /*4270*/  ULOP3.LUT UR6, UR6, 0x7ffffff8, URZ, 0xc0, !UPT ;  /* 0x7ffffff806067892 */ /* 0x001fd8000f8ec0ff */
.L_x_181:
[----:B------:R-:W-:Y:S01]  /*4280*/  ISETP.NE.AND P0, PT, RZ, UR5, PT ;  /* 0x00000005ff007c0c */ /* 0x000fe2000bf05270 */
[----:B------:R-:W-:-:S12]  /*4290*/  UIMAD UR14, UR5, 0x4, UR15 ;  /* 0x00000004050e78a4 */ /* 0x000fd8000f8e020f */
[----:B0----5:R-:W-:-:S05]  /*42a0*/  @!P0 FADD R18, -R18, 1 ;  /* 0x3f80000012128421 */ /* 0x021fca0000000100 */
[----:B------:R0:W-:Y:S04]  /*42b0*/  @!P0 STL [R1+0x20], R18 ;  /* 0x0000201201008387 */ /* 0x0001e80000100800 */
[----:B--2---:R-:W2:Y:S04]  /*42c0*/  @P0 LDL R20, [UR14+-0x4] ;  /* 0xfffffc0eff140983 */ /* 0x004ea80008100800 */
[----:B------:R-:W2:Y:S04]  /*42d0*/  @P0 LDL R21, [UR14] ;  /* 0x0000000eff150983 */ /* 0x000ea80008100800 */
[----:B------:R-:W2:Y:S04]  /*42e0*/  LDL R22, [UR14+0x4] ;  /* 0x0000040eff167983 */ /* 0x000ea80008100800 */
[----:B-1-34-:R-:W3:Y:S04]  /*42f0*/  LDL.64 R2, [UR14+0x8] ;  /* 0x0000080eff027983 */ /* 0x01aee80008100a00 */
[----:B------:R-:W4:Y:S01]  /*4300*/  LDL.128 R4, [UR14+0x10] ;  /* 0x0000100eff047983 */ /* 0x000f220008100c00 */
[----:B------:R-:W-:Y:S01]  /*4310*/  @!P0 IMAD.MOV.U32 R19, RZ, RZ, R18 ;  /* 0x000000ffff138224 */ /* 0x000fe200078e0012 */
[----:B------:R-:W-:-:S04]  /*4320*/  UIADD3 UR5, UPT, UPT, UR5, 0x8, URZ ;  /* 0x0000000805057890 */ /* 0x000fc8000fffe0ff */
[----:B------:R-:W-:Y:S01]  /*4330*/  UISETP.NE.AND UP0, UPT, UR5, UR6, UPT ;  /* 0x000000060500728c */ /* 0x000fe2000bf05270 */
[----:B--2---:R-:W-:-:S04]  /*4340*/  @P0 FADD R19, R20, -R21 ;  /* 0x8000001514130221 */ /* 0x004fc80000000000 */
[----:B------:R-:W-:Y:S01]  /*4350*/  FADD R21, R19, -R22 ;  /* 0x8000001613157221 */ /* 0x000fe20000000000 */
[----:B------:R0:W-:Y:S03]  /*4360*/  @P0 STL [UR14], R19 ;  /* 0x00000013ff000987 */ /* 0x0001e6000810080e */
[----:B---3--:R-:W-:Y:S01]  /*4370*/  FADD R2, R21, -R2 ;  /* 0x8000000215027221 */ /* 0x008fe20000000000 */
[----:B------:R0:W-:Y:S03]  /*4380*/  STL [UR14+0x4], R21 ;  /* 0x00000415ff007987 */ /* 0x0001e6000810080e */
[----:B------:R-:W-:-:S04]  /*4390*/  FADD R3, R2, -R3 ;  /* 0x8000000302037221 */ /* 0x000fc80000000000 */
[----:B----4-:R-:W-:Y:S01]  /*43a0*/  FADD R4, R3, -R4 ;  /* 0x8000000403047221 */ /* 0x010fe20000000000 */
[----:B------:R0:W-:Y:S03]  /*43b0*/  STL.64 [UR14+0x8], R2 ;  /* 0x00000802ff007987 */ /* 0x0001e60008100a0e */
[----:B------:R-:W-:-:S04]  /*43c0*/  FADD R5, -R5, R4 ;  /* 0x0000000405057221 */ /* 0x000fc80000000100 */
[----:B------:R-:W-:-:S04]  /*43d0*/  FADD R6, -R6, R5 ;  /* 0x0000000506067221 */ /* 0x000fc80000000100 */
[----:B------:R-:W-:-:S05]  /*43e0*/  FADD R7, -R7, R6 ;  /* 0x0000000607077221 */ /* 0x000fca0000000100 */
[----:B------:R0:W-:Y:S01]  /*43f0*/  STL.128 [UR14+0x10], R4 ;  /* 0x00001004ff007987 */ /* 0x0001e20008100c0e */
[----:B------:R-:W-:Y:S05]  /*4400*/  BRA.U UP0, `(.L_x_181) ;  /* 0xfffffffd009c7547 */ /* 0x000fea000b83ffff */
[----:B------:R-:W-:-:S05]  /*4410*/  UMOV UR5, UR6 ;  /* 0x0000000600057c82 */ /* 0x000fca0008000000 */
.L_x_180:
[----:B------:R-:W-:-:S09]  /*4420*/  UISETP.NE.AND UP0, UPT, UR20, URZ, UPT ;  /* 0x000000ff1400728c */ /* 0x000fd2000bf05270 */
[----:B------:R-:W-:Y:S05]  /*4430*/  BRA.U !UP0, `(.L_x_182) ;  /* 0x0000000108e87547 */ /* 0x000fea000b800000 */
[----:B------:R-:W-:-:S04]  /*4440*/  UIADD3 UR6, UPT, UPT, UR20, -0x1, URZ ;  /* 0xffffffff14067890 */ /* 0x000fc8000fffe0ff */
[----:B------:R-:W-:-:S09]  /*4450*/  UISETP.GE.U32.AND UP0, UPT, UR6, 0x3, UPT ;  /* 0x000000030600788c */ /* 0x000fd2000bf06070 */
[----:B------:R-:W-:Y:S05]  /*4460*/  BRA.U !UP0, `(.L_x_183) ;  /* 0x0000000108547547 */ /* 0x000fea000b800000 */
[----:B------:R-:W-:Y:S02]  /*4470*/  UISETP.NE.AND UP0, UPT, UR5, URZ, UPT ;  /* 0x000000ff0500728c */ /* 0x000fe4000bf05270 */
[----:B------:R-:W-:-:S07]  /*4480*/  UIMAD UR6, UR5, 0x4, UR15 ;  /* 0x00000004050678a4 */ /* 0x000fce000f8e020f */
[----:B------:R-:W-:Y:S05]  /*4490*/  BRA.U !UP0, `(.L_x_184) ;  /* 0x0000000108147547 */ /* 0x000fea000b800000 */
[----:B01--4-:R-:W4:Y:S04]  /*44a0*/  LDL R2, [UR6+-0x4] ;  /* 0xfffffc06ff027983 */ /* 0x013f280008100800 */
[----:B---3--:R-:W4:Y:S02]  /*44b0*/  LDL R3, [UR6] ;  /* 0x00000006ff037983 */ /* 0x008f240008100800 */
[----:B----4-:R-:W-:-:S05]  /*44c0*/  FADD R2, R2, -R3 ;  /* 0x8000000302027221 */ /* 0x010fca0000000000 */
[----:B------:R0:W-:Y:S01]  /*44d0*/  STL [UR6], R2 ;  /* 0x00000002ff007987 */ /* 0x0001e20008100806 */
[----:B------:R-:W-:Y:S05]  /*44e0*/  BRA `(.L_x_185) ;  /* 0x00000000000c7947 */ /* 0x000fea0003800000 */
.L_x_184:
[----:B0----5:R-:W-:-:S05]  /*44f0*/  FADD R18, -R18, 1 ;  /* 0x3f80000012127421 */ /* 0x021fca0000000100 */
[----:B------:R0:W-:Y:S01]  /*4500*/  STL [R1+0x20], R18 ;  /* 0x0000201201007387 */ /* 0x0001e20000100800 */
[----:B-1--4-:R-:W-:-:S07]  /*4510*/  MOV R2, R18 ;  /* 0x0000001200027202 */ /* 0x012fce0000000f00 */
.L_x_185:
[----:B---3--:R-:W3:Y:S04]  /*4520*/  LDL R3, [UR6+0x4] ;  /* 0x00000406ff037983 */ /* 0x008ee80008100800 */
[----:B------:R-:W4:Y:S04]  /*4530*/  LDL R4, [UR6+0x8] ;  /* 0x00000806ff047983 */ /* 0x000f280008100800 */
[----:B------:R-:W0:Y:S01]  /*4540*/  LDL R5, [UR6+0xc] ;  /* 0x00000c06ff057983 */ /* 0x000e220008100800 */
[----:B------:R-:W-:Y:S01]  /*4550*/  UIADD3 UR5, UPT, UPT, UR5, 0x4, URZ ;  /* 0x0000000405057890 */ /* 0x000fe2000fffe0ff */
[----:B---3--:R-:W-:-:S04]  /*4560*/  FADD R3, -R3, R2 ;  /* 0x0000000203037221 */ /* 0x008fc80000000100 */
[----:B----4-:R-:W-:Y:S01]  /*4570*/  FADD R4, -R4, R3 ;  /* 0x0000000304047221 */ /* 0x010fe20000000100 */
[----:B------:R1:W-:Y:S03]  /*4580*/  STL [UR6+0x4], R3 ;  /* 0x00000403ff007987 */ /* 0x0003e60008100806 */
[----:B0-----:R-:W-:Y:S01]  /*4590*/  FADD R2, R4, -R5 ;  /* 0x8000000504027221 */ /* 0x001fe20000000000 */
[----:B------:R1:W-:Y:S04]  /*45a0*/  STL [UR6+0x8], R4 ;  /* 0x00000804ff007987 */ /* 0x0003e80008100806 */
[----:B------:R1:W-:Y:S02]  /*45b0*/  STL [UR6+0xc], R2 ;  /* 0x00000c02ff007987 */ /* 0x0003e40008100806 */
.L_x_183:
[----:B------:R-:W-:Y:S05]  /*45c0*/  BRA.U !UP1, `(.L_x_182) ;  /* 0x0000000109847547 */ /* 0x000fea000b800000 */
[----:B------:R-:W-:-:S09]  /*45d0*/  UISETP.NE.AND UP0, UPT, UR21, 0x1, UPT ;  /* 0x000000011500788c */ /* 0x000fd2000bf05270 */
[----:B------:R-:W-:Y:S05]  /*45e0*/  BRA.U !UP0, `(.L_x_186) ;  /* 0x0000000108407547 */ /* 0x000fea000b800000 */
[----:B------:R-:W-:Y:S02]  /*45f0*/  UISETP.NE.AND UP0, UPT, UR5, URZ, UPT ;  /* 0x000000ff0500728c */ /* 0x000fe4000bf05270 */
[----:B------:R-:W-:-:S07]  /*4600*/  UIMAD UR14, UR5, 0x4, UR15 ;  /* 0x00000004050e78a4 */ /* 0x000fce000f8e020f */
[----:B------:R-:W-:Y:S05]  /*4610*/  BRA.U !UP0, `(.L_x_187) ;  /* 0x0000000108187547 */ /* 0x000fea000b800000 */
[----:B------:R-:W-:Y:S01]  /*4620*/  UIMAD UR6, UR5, 0x4, UR15 ;  /* 0x00000004050678a4 */ /* 0x000fe2000f8e020f */
[----:B01-3--:R-:W3:Y:S08]  /*4630*/  LDL R3, [UR14] ;  /* 0x0000000eff037983 */ /* 0x00bef00008100800 */
[----:B----4-:R-:W3:Y:S02]  /*4640*/  LDL R2, [UR6+-0x4] ;  /* 0xfffffc06ff027983 */ /* 0x010ee40008100800 */
[----:B---3--:R-:W-:-:S05]  /*4650*/  FADD R2, R2, -R3 ;  /* 0x8000000302027221 */ /* 0x008fca0000000000 */
[----:B------:R0:W-:Y:S01]  /*4660*/  STL [UR14], R2 ;  /* 0x00000002ff007987 */ /* 0x0001e2000810080e */
[----:B------:R-:W-:Y:S05]  /*4670*/  BRA `(.L_x_188) ;  /* 0x00000000000c7947 */ /* 0x000fea0003800000 */
.L_x_187:
[----:B0----5:R-:W-:-:S04]  /*4680*/  FADD R18, -R18, 1 ;  /* 0x3f80000012127421 */ /* 0x021fc80000000100 */
[----:B-1--4-:R-:W-:Y:S01]  /*4690*/  IMAD.MOV.U32 R2, RZ, RZ, R18 ;  /* 0x000000ffff027224 */ /* 0x012fe200078e0012 */
[----:B------:R1:W-:Y:S06]  /*46a0*/  STL [R1+0x20], R18 ;  /* 0x0000201201007387 */ /* 0x0003ec0000100800 */
.L_x_188:
[----:B---3--:R-:W3:Y:S01]  /*46b0*/  LDL R3, [UR14+0x4] ;  /* 0x0000040eff037983 */ /* 0x008ee20008100800 */
[----:B------:R-:W-:Y:S01]  /*46c0*/  UIADD3 UR5, UPT, UPT, UR5, 0x2, URZ ;  /* 0x0000000205057890 */ /* 0x000fe2000fffe0ff */
[----:B---3--:R-:W-:-:S05]  /*46d0*/  FADD R3, -R3, R2 ;  /* 0x0000000203037221 */ /* 0x008fca0000000100 */
[----:B------:R3:W-:Y:S06]  /*46e0*/  STL [UR14+0x4], R3 ;  /* 0x00000403ff007987 */ /* 0x0007ec000810080e */
.L_x_186:
[----:B------:R-:W0:Y:S02]  /*46f0*/  LDCU UR6, c[0x0][0x380] ;  /* 0x00007000ff0677ac */ /* 0x000e240008000800 */
[----:B0-----:R-:W-:-:S04]  /*4700*/  ULOP3.LUT UR6, UR6, 0x1, URZ, 0xc0, !UPT ;  /* 0x0000000106067892 */ /* 0x001fc8000f8ec0ff */
[----:B------:R-:W-:-:S09]  /*4710*/  UISETP.NE.U32.AND UP0, UPT, UR6, 0x1, UPT ;  /* 0x000000010600788c */ /* 0x000fd2000bf05070 */
[----:B------:R-:W-:Y:S05]  /*4720*/  BRA.U UP0, `(.L_x_182) ;  /* 0x00000001002c7547 */ /* 0x000fea000b800000 */
[----:B------:R-:W-:-:S09]  /*4730*/  UISETP.NE.AND UP0, UPT, UR5, URZ, UPT ;  /* 0x000000ff0500728c */ /* 0x000fd2000bf05270 */
[----:B------:R-:W-:Y:S05]  /*4740*/  BRA.U !UP0, `(.L_x_189) ;  /* 0x00000001081c7547 */ /* 0x000fea000b800000 */
[----:B------:R-:W-:Y:S02]  /*4750*/  UIMAD UR6, UR5, 0x4, UR15 ;  /* 0x00000004050678a4 */ /* 0x000fe4000f8e020f */
[----:B------:R-:W-:-:S07]  /*4760*/  UIMAD UR5, UR5, 0x4, UR15 ;  /* 0x00000004050578a4 */ /* 0x000fce000f8e020f */
[----:B-1--4-:R-:W4:Y:S04]  /*4770*/  LDL R2, [UR6+-0x4] ;  /* 0xfffffc06ff027983 */ /* 0x012f280008100800 */
[----:B---3--:R-:W4:Y:S02]  /*4780*/  LDL R3, [UR5] ;  /* 0x00000005ff037983 */ /* 0x008f240008100800 */
[----:B----4-:R-:W-:-:S05]  /*4790*/  FADD R2, R2, -R3 ;  /* 0x8000000302027221 */ /* 0x010fca0000000000 */
[----:B------:R0:W-:Y:S01]  /*47a0*/  STL [UR5], R2 ;  /* 0x00000002ff007987 */ /* 0x0001e20008100805 */
[----:B------:R-:W-:Y:S05]  /*47b0*/  BRA `(.L_x_182) ;  /* 0x0000000000087947 */ /* 0x000fea0003800000 */
.L_x_189:
[----:B-1--45:R-:W-:-:S05]  /*47c0*/  FADD R2, -R18, 1 ;  /* 0x3f80000012027421 */ /* 0x032fca0000000100 */
[----:B------:R0:W-:Y:S02]  /*47d0*/  STL [R1+0x20], R2 ;  /* 0x0000200201007387 */ /* 0x0001e40000100800 */
.L_x_182:
[----:B01-3--:R-:W-:Y:S01]  /*47e0*/  SHF.R.U32.HI R3, RZ, 0x2, R10 ;  /* 0x00000002ff037819 */ /* 0x00bfe2000001160a */
[----:B------:R-:W-:Y:S01]  /*47f0*/  BSSY.RECONVERGENT B0, `(.L_x_190) ;  /* 0x0000017000007945 */ /* 0x000fe20003800200 */
[----:B------:R-:W-:Y:S01]  /*4800*/  SHF.L.U32 R5, R14, 0x4, RZ ;  /* 0x000000040e057819 */ /* 0x000fe200000006ff */
[----:B------:R-:W-:Y:S01]  /*4810*/  IMAD.MOV.U32 R4, RZ, RZ, RZ ;  /* 0x000000ffff047224 */ /* 0x000fe200078e00ff */
[----:B------:R-:W-:Y:S01]  /*4820*/  LOP3.LUT R3, R3, R10, RZ, 0x3c, !PT ;  /* 0x0000000a03037212 */ /* 0x000fe200078e3cff */
[----:B------:R-:W0:Y:S01]  /*4830*/  LDCU UR5, c[0x0][0x380] ;  /* 0x00007000ff0577ac */ /* 0x000e220008000800 */
[----:B------:R-:W-:-:S03]  /*4840*/  IADD3 R12, PT, PT, R12, 0x587c5, RZ ;  /* 0x000587c50c0c7810 */ /* 0x000fc60007ffe0ff */
[----:B----4-:R-:W-:-:S05]  /*4850*/  IMAD.SHL.U32 R2, R3, 0x2, RZ ;  /* 0x0000000203027824 */ /* 0x010fca00078e00ff */
[----:B------:R-:W-:Y:S01]  /*4860*/  LOP3.LUT R2, R14, R5, R2, 0x96, !PT ;  /* 0x000000050e027212 */ /* 0x000fe200078e9602 */
[----:B------:R-:W-:-:S03]  /*4870*/  HFMA2 R5, -RZ, RZ, 0.1171875, 0 ;  /* 0x2f800000ff057431 */ /* 0x000fc600000001ff */
[----:B------:R-:W-:-:S05]  /*4880*/  LOP3.LUT R3, R2, R3, RZ, 0x3c, !PT ;  /* 0x0000000302037212 */ /* 0x000fca00078e3cff */
[----:B------:R-:W-:-:S05]  /*4890*/  IMAD.IADD R2, R3, 0x1, R12 ;  /* 0x0000000103027824 */ /* 0x000fca00078e020c */
[----:B------:R-:W-:-:S05]  /*48a0*/  I2FP.F32.U32 R2, R2 ;  /* 0x0000000200027245 */ /* 0x000fca0000201000 */
[----:B0-----:R-:W-:-:S07]  /*48b0*/  FFMA R6, R2, R5, 1.1641532182693481445e-10 ;  /* 0x2f00000002067423 */ /* 0x001fce0000000005 */
.L_x_192:
[----:B------:R-:W-:-:S05]  /*48c0*/  MOV R5, 0x4 ;  /* 0x0000000400057802 */ /* 0x000fca0000000f00 */
[----:B------:R-:W-:-:S06]  /*48d0*/  IMAD R5, R4, R5, UR15 ;  /* 0x0000000f04057e24 */ /* 0x000fcc000f8e0205 */
[----:B------:R-:W3:Y:S01]  /*48e0*/  LDL R5, [R5] ;  /* 0x0000000005057983 */ /* 0x000ee20000100800 */
[----:B------:R-:W-:Y:S01]  /*48f0*/  IMAD.MOV.U32 R2, RZ, RZ, R4 ;  /* 0x000000ffff027224 */ /* 0x000fe200078e0004 */
[----:B---3--:R-:W-:-:S13]  /*4900*/  FSETP.GE.AND P0, PT, R6, R5, PT ;  /* 0x000000050600720b */ /* 0x008fda0003f06000 */
[----:B------:R-:W-:Y:S05]  /*4910*/  @P0 BRA `(.L_x_191) ;  /* 0x0000000000100947 */ /* 0x000fea0003800000 */
[----:B------:R-:W-:-:S04]  /*4920*/  IADD3 R4, PT, PT, R4, 0x1, RZ ;  /* 0x0000000104047810 */ /* 0x000fc80007ffe0ff */
[----:B------:R-:W-:-:S13]  /*4930*/  ISETP.NE.AND P0, PT, R4, UR5, PT ;  /* 0x0000000504007c0c */ /* 0x000fda000bf05270 */
[----:B------:R-:W-:Y:S05]  /*4940*/  @P0 BRA `(.L_x_192) ;  /* 0xfffffffc00dc0947 */ /* 0x000fea000383ffff */
[----:B------:R-:W-:-:S07]  /*4950*/  IMAD.MOV.U32 R2, RZ, RZ, R16 ;  /* 0x000000ffff027224 */ /* 0x000fce00078e0010 */
.L_x_191:
[----:B------:R-:W-:Y:S05]  /*4960*/  BSYNC.RECONVERGENT B0 ;  /* 0x0000000000007941 */ /* 0x000fea0003800200 */
.L_x_190:
[----:B------:R-:W0:Y:S01]  /*4970*/  LDC.64 R4, c[0x0][0x388] ;  /* 0x0000e200ff047b82 */ /* 0x000e220000000a00 */
[----:B------:R-:W-:-:S05]  /*4980*/  IADD3 R7, PT, PT, R2, R8, RZ ;  /* 0x0000000802077210 */ /* 0x000fca0007ffe0ff */
[----:B0-----:R-:W-:-:S06]  /*4990*/  IMAD.WIDE R4, R7, 0x8, R4 ;  /* 0x0000000807047825 */ /* 0x001fcc00078e0204 */
[----:B------:R-:W3:Y:S01]  /*49a0*/  LDG.E R4, desc[UR12][R4.64] ;  /* 0x0000000c04047981 */ /* 0x000ee2000c1e1900 */
[----:B------:R-:W-:Y:S01]  /*49b0*/  IMAD.U32 R6, RZ, RZ, UR11 ;  /* 0x0000000bff067e24 */ /* 0x000fe2000f8e00ff */
[----:B------:R-:W-:Y:S01]  /*49c0*/  UIADD3 UR4, UPT, UPT, UR4, 0x1, URZ ;  /* 0x0000000104047890 */ /* 0x000fe2000fffe0ff */
[----:B------:R-:W-:Y:S01]  /*49d0*/  IMAD.MOV.U32 R10, RZ, RZ, R9 ;  /* 0x000000ffff0a7224 */ /* 0x000fe200078e0009 */
[----:B------:R-:W-:Y:S01]  /*49e0*/  MOV R16, R2 ;  /* 0x0000000200107202 */ /* 0x000fe20000000f00 */
[--C-:B------:R-:W-:Y:S01]  /*49f0*/  IMAD R7, R15, 0x4, R6.reuse ;  /* 0x000000040f077824 */ /* 0x100fe200078e0206 */
[----:B------:R-:W-:Y:S01]  /*4a00*/  UISETP.NE.AND UP0, UPT, UR4, UR18, UPT ;  /* 0x000000120400728c */ /* 0x000fe2000bf05270 */
[----:B------:R-:W-:-:S03]  /*4a10*/  IMAD R6, R2, 0x4, R6 ;  /* 0x0000000402067824 */ /* 0x000fc600078e0206 */
[----:B------:R-:W-:Y:S01]  /*4a20*/  IADD3 R21, PT, PT, R2, R7, RZ ;  /* 0x0000000702157210 */ /* 0x000fe20007ffe0ff */
[----:B------:R-:W-:Y:S01]  /*4a30*/  IMAD.IADD R19, R6, 0x1, R15 ;  /* 0x0000000106137824 */ /* 0x000fe200078e020f */
[----:B------:R-:W-:Y:S01]  /*4a40*/  IADD3 R7, PT, PT, R1, R2, RZ ;  /* 0x0000000201077210 */ /* 0x000fe20007ffe0ff */
[----:B------:R-:W-:Y:S02]  /*4a50*/  IMAD.MOV.U32 R15, RZ, RZ, R2 ;  /* 0x000000ffff0f7224 */ /* 0x000fe400078e0002 */
[----:B------:R0:W-:Y:S04]  /*4a60*/  STL.U8 [R21], R0 ;  /* 0x0000000015007387 */ /* 0x0001e80000100000 */
[----:B------:R0:W-:Y:S04]  /*4a70*/  STL.U8 [R19], R0 ;  /* 0x0000000013007387 */ /* 0x0001e80000100000 */
[----:B------:R0:W-:Y:S01]  /*4a80*/  STL.U8 [R7], R0 ;  /* 0x0000000007007387 */ /* 0x0001e20000100000 */
[----:B---3--:R-:W-:Y:S01]  /*4a90*/  FADD R17, R4, R17 ;  /* 0x0000001104117221 */ /* 0x008fe20000000000 */
[----:B0-----:R-:W-:Y:S06]  /*4aa0*/  BRA.U UP0, `(.L_x_193) ;  /* 0xffffffbd00947547 */ /* 0x001fec000b83ffff */
.L_x_11:
[----:B------:R-:W0:Y:S02]  /*4ab0*/  LDC R3, c[0x0][0x380] ;  /* 0x0000e000ff037b82 */ /* 0x000e240000000800 */
[----:B0-----:R-:W-:-:S13]  /*4ac0*/  ISETP.GE.AND P0, PT, R3, 0x2, PT ;  /* 0x000000020300780c */ /* 0x001fda0003f06270 */
[----:B------:R-:W-:Y:S05]  /*4ad0*/  @!P0 EXIT ;  /* 0x000000000000894d */ /* 0x000fea0003800000 */
[----:B------:R-:W0:Y:S01]  /*4ae0*/  LDC.64 R4, c[0x0][0x388] ;  /* 0x0000e200ff047b82 */ /* 0x000e220000000a00 */
[----:B------:R-:W-:-:S04]  /*4af0*/  IMAD R3, R2, R3, RZ ;  /* 0x0000000302037224 */ /* 0x000fc800078e02ff */
[----:B0-----:R-:W-:-:S06]  /*4b00*/  IMAD.WIDE R4, R3, 0x8, R4 ;  /* 0x0000000803047825 */ /* 0x001fcc00078e0204 */
[----:B------:R-:W3:Y:S02]  /*4b10*/  LDG.E R4, desc[UR12][R4.64] ;  /* 0x0000000c04047981 */ /* 0x000ee4000c1e1900 */
[----:B---3--:R-:W-:-:S13]  /*4b20*/  FSETP.GT.AND P0, PT, R4, RZ, PT ;  /* 0x000000ff0400720b */ /* 0x008fda0003f04000 */
[----:B------:R-:W-:Y:S05]  /*4b30*/  @!P0 EXIT ;  /* 0x000000000000894d */ /* 0x000fea0003800000 */
[----:B------:R-:W-:Y:S01]  /*4b40*/  MOV R3, UR11 ;  /* 0x0000000b00037c02 */ /* 0x000fe20008000f00 */
[----:B------:R-:W-:Y:S01]  /*4b50*/  FADD R17, R4, R17 ;  /* 0x0000001104117221 */ /* 0x000fe20000000000 */
[----:B------:R-:W-:Y:S03]  /*4b60*/  BSSY.RECONVERGENT B1, `(.L_x_194) ;  /* 0x0000012000017945 */ /* 0x000fe60003800200 */
[----:B------:R-:W-:-:S04]  /*4b70*/  IMAD R3, R2, 0x4, R3 ;  /* 0x0000000402037824 */ /* 0x000fc800078e0203 */
[----:B------:R-:W-:Y:S01]  /*4b80*/  IMAD R5, R2, -0x3, R3 ;  /* 0xfffffffd02057824 */ /* 0x000fe200078e0203 */
[----:B------:R0:W-:Y:S01]  /*4b90*/  STL.U8 [R3], R0 ;  /* 0x0000000003007387 */ /* 0x0001e20000100000 */
[----:B------:R-:W-:-:S03]  /*4ba0*/  VIADD R2, R17, 0x1800000 ;  /* 0x0180000011027836 */ /* 0x000fc60000000000 */
[----:B------:R0:W-:Y:S02]  /*4bb0*/  STL.U8 [R5], R0 ;  /* 0x0000000005007387 */ /* 0x0001e40000100000 */
[----:B------:R-:W-:-:S04]  /*4bc0*/  LOP3.LUT R2, R2, 0x7f800000, RZ, 0xc0, !PT ;  /* 0x7f80000002027812 */ /* 0x000fc800078ec0ff */
[----:B------:R-:W-:-:S13]  /*4bd0*/  ISETP.GT.U32.AND P0, PT, R2, 0x1ffffff, PT ;  /* 0x01ffffff0200780c */ /* 0x000fda0003f04070 */
[----:B0-----:R-:W-:Y:S05]  /*4be0*/  @P0 BRA `(.L_x_195) ;  /* 0x0000000000140947 */ /* 0x001fea0003800000 */
[----:B------:R-:W-:Y:S02]  /*4bf0*/  MOV R2, R17 ;  /* 0x0000001100027202 */ /* 0x000fe40000000f00 */
[----:B------:R-:W-:-:S07]  /*4c00*/  MOV R6, 0x4c20 ;  /* 0x00004c2000067802 */ /* 0x000fce0000000f00 */
[----:B--2--5:R-:W-:Y:S05]  /*4c10*/  CALL.REL.NOINC `($__internal_0_$__cuda_sm20_rcp_rn_f32_slowpath) ;  /* 0x0000001000607944 */ /* 0x024fea0003c00000 */
[----:B------:R-:W-:Y:S01]  /*4c20*/  IMAD.MOV.U32 R0, RZ, RZ, R2 ;  /* 0x000000ffff007224 */ /* 0x000fe200078e0002 */
[----:B------:R-:W-:Y:S06]  /*4c30*/  BRA `(.L_x_196) ;  /* 0x0000000000107947 */ /* 0x000fec0003800000 */
.L_x_195:
[----:B------:R-:W0:Y:S02]  /*4c40*/  MUFU.RCP R0, R17 ;  /* 0x0000001100007308 */ /* 0x000e240000001000 */
[----:B0-----:R-:W-:-:S04]  /*4c50*/  FFMA R2, R17, R0, -1 ;  /* 0xbf80000011027423 */ /* 0x001fc80000000000 */
[----:B------:R-:W-:-:S04]  /*4c60*/  FADD.FTZ R3, -R2, -RZ ;  /* 0x800000ff02037221 */ /* 0x000fc80000010100 */
[----:B------:R-:W-:-:S07]  /*4c70*/  FFMA R0, R0, R3, R0 ;  /* 0x0000000300007223 */ /* 0x000fce0000000000 */
.L_x_196:
[----:B------:R-:W-:Y:S05]  /*4c80*/  BSYNC.RECONVERGENT B1 ;  /* 0x0000000000017941 */ /* 0x000fea0003800200 */
.L_x_194:
[----:B------:R-:W0:Y:S01]  /*4c90*/  LDCU UR4, c[0x0][0x380] ;  /* 0x00007000ff0477ac */ /* 0x000e220008000800 */
[----:B------:R-:W-:Y:S02]  /*4ca0*/  UIADD3 UR6, UPT, UPT, UR9, 0x17, URZ ;  /* 0x0000001709067890 */ /* 0x000fe4000fffe0ff */
[----:B0-----:R-:W-:Y:S02]  /*4cb0*/  ULOP3.LUT UR15, UR4, 0xf, URZ, 0xc0, !UPT ;  /* 0x0000000f040f7892 */ /* 0x001fe4000f8ec0ff */
[----:B------:R-:W-:Y:S02]  /*4cc0*/  ULOP3.LUT UR16, UR4, 0x7, URZ, 0xc0, !UPT ;  /* 0x0000000704107892 */ /* 0x000fe4000f8ec0ff */
[----:B------:R-:W-:Y:S02]  /*4cd0*/  ULOP3.LUT UR9, UR4, 0x7ffffff0, URZ, 0xc0, !UPT ;  /* 0x7ffffff004097892 */ /* 0x000fe4000f8ec0ff */
[----:B------:R-:W-:Y:S02]  /*4ce0*/  ULOP3.LUT UR10, UR4, 0x3, URZ, 0xc0, !UPT ;  /* 0x00000003040a7892 */ /* 0x000fe4000f8ec0ff */
[----:B------:R-:W-:-:S02]  /*4cf0*/  UIADD3 UR4, UPT, UPT, UR15, -0x1, URZ ;  /* 0xffffffff0f047890 */ /* 0x000fc4000fffe0ff */
[----:B------:R-:W-:Y:S02]  /*4d00*/  UIADD3 UR5, UPT, UPT, UR16, -0x1, URZ ;  /* 0xffffffff10057890 */ /* 0x000fe4000fffe0ff */
[----:B------:R-:W-:Y:S02]  /*4d10*/  UISETP.GE.U32.AND UP0, UPT, UR4, 0x7, UPT ;  /* 0x000000070400788c */ /* 0x000fe4000bf06070 */
[----:B------:R-:W-:Y:S02]  /*4d20*/  UIADD3 UR7, UPT, UPT, -UR9, URZ, URZ ;  /* 0x000000ff09077290 */ /* 0x000fe4000fffe1ff */
[----:B------:R-:W-:Y:S01]  /*4d30*/  UISETP.GE.U32.AND UP1, UPT, UR5, 0x3, UPT ;  /* 0x000000030500788c */ /* 0x000fe2000bf26070 */
[----:B------:R-:W-:-:S10]  /*4d40*/  UMOV UR4, URZ ;  /* 0x000000ff00047c82 */ /* 0x000fd40008000000 */
.L_x_261:
[----:B-1----:R-:W0:Y:S01]  /*4d50*/  LDC R2, c[0x0][0x380] ;  /* 0x0000e000ff027b82 */ /* 0x002e220000000800 */
[----:B------:R-:W-:Y:S01]  /*4d60*/  UISETP.GE.U32.AND UP2, UPT, UR18, 0xf, UPT ;  /* 0x0000000f1200788c */ /* 0x000fe2000bf46070 */
[----:B------:R-:W-:Y:S01]  /*4d70*/  UMOV UR5, URZ ;  /* 0x000000ff00057c82 */ /* 0x000fe20008000000 */
[----:B0-----:R-:W-:-:S07]  /*4d80*/  IMAD R2, R2, UR4, RZ ;  /* 0x0000000402027c24 */ /* 0x001fce000f8e02ff */
[----:B--234-:R-:W-:Y:S05]  /*4d90*/  BRA.U !UP2, `(.L_x_197) ;  /* 0x000000050ac87547 */ /* 0x01cfea000b800000 */
[----:B------:R-:W0:Y:S01]  /*4da0*/  LDC.64 R4, c[0x0][0x390] ;  /* 0x0000e400ff047b82 */ /* 0x000e220000000a00 */
[----:B------:R-:W-:Y:S01]  /*4db0*/  MOV R3, R2 ;  /* 0x0000000200037202 */ /* 0x000fe20000000f00 */
[----:B------:R-:W-:Y:S01]  /*4dc0*/  UIMAD UR8, UR4, 0x4, UR6 ;  /* 0x00000004040878a4 */ /* 0x000fe2000f8e0206 */
[----:B------:R-:W-:-:S11]  /*4dd0*/  UMOV UR5, UR7 ;  /* 0x0000000700057c82 */ /* 0x000fd60008000000 */
.L_x_230:
[----:B01234-:R-:W3:Y:S04]  /*4de0*/  LDL.U8 R6, [UR8+-0x7] ;  /* 0xfffff908ff067983 */ /* 0x01fee80008100000 */
[----:B------:R-:W4:Y:S04]  /*4df0*/  LDL.U8 R14, [UR8] ;  /* 0x00000008ff0e7983 */ /* 0x000f280008100000 */
[----:B------:R-:W4:Y:S04]  /*4e00*/  LDL.U8 R10, [UR8+-0x4] ;  /* 0xfffffc08ff0a7983 */ /* 0x000f280008100000 */
[----:B------:R-:W4:Y:S04]  /*4e10*/  LDL.U8 R7, [UR8+-0x6] ;  /* 0xfffffa08ff077983 */ /* 0x000f280008100000 */
[----:B------:R-:W4:Y:S04]  /*4e20*/  LDL.U8 R9, [UR8+-0x5] ;  /* 0xfffffb08ff097983 */ /* 0x000f280008100000 */
[----:B------:R-:W4:Y:S04]  /*4e30*/  LDL.U8 R11, [UR8+-0x3] ;  /* 0xfffffd08ff0b7983 */ /* 0x000f280008100000 */
[----:B------:R-:W4:Y:S04]  /*4e40*/  LDL.U8 R12, [UR8+-0x2] ;  /* 0xfffffe08ff0c7983 */ /* 0x000f280008100000 */
[----:B------:R-:W4:Y:S04]  /*4e50*/  LDL.U8 R13, [UR8+-0x1] ;  /* 0xffffff08ff0d7983 */ /* 0x000f280008100000 */
[----:B-----5:R-:W5:Y:S04]  /*4e60*/  LDL.U8 R15, [UR8+0x1] ;  /* 0x00000108ff0f7983 */ /* 0x020f680008100000 */
[----:B------:R-:W5:Y:S04]  /*4e70*/  LDL.U8 R16, [UR8+0x2] ;  /* 0x00000208ff107983 */ /* 0x000f680008100000 */
[----:B------:R-:W5:Y:S04]  /*4e80*/  LDL.U8 R17, [UR8+0x3] ;  /* 0x00000308ff117983 */ /* 0x000f680008100000 */
[----:B------:R-:W5:Y:S04]  /*4e90*/  LDL.U8 R18, [UR8+0x4] ;  /* 0x00000408ff127983 */ /* 0x000f680008100000 */
[----:B------:R-:W5:Y:S04]  /*4ea0*/  LDL.U8 R19, [UR8+0x5] ;  /* 0x00000508ff137983 */ /* 0x000f680008100000 */
[----:B--2---:R-:W5:Y:S04]  /*4eb0*/  LDL.U8 R20, [UR8+0x6] ;  /* 0x00000608ff147983 */ /* 0x004f680008100000 */
[----:B------:R-:W5:Y:S04]  /*4ec0*/  LDL.U8 R21, [UR8+0x7] ;  /* 0x00000708ff157983 */ /* 0x000f680008100000 */
[----:B------:R-:W5:Y:S01]  /*4ed0*/  LDL.U8 R22, [UR8+0x8] ;  /* 0x00000808ff167983 */ /* 0x000f620008100000 */
[----:B------:R-:W-:Y:S01]  /*4ee0*/  UIADD3 UR5, UPT, UPT, UR5, 0x10, URZ ;  /* 0x0000001005057890 */ /* 0x000fe2000fffe0ff */
[----:B------:R-:W-:Y:S03]  /*4ef0*/  BSSY.RECONVERGENT B0, `(.L_x_198) ;  /* 0x0000011000007945 */ /* 0x000fe60003800200 */
[----:B------:R-:W-:Y:S01]  /*4f00*/  UISETP.NE.AND UP2, UPT, UR5, URZ, UPT ;  /* 0x000000ff0500728c */ /* 0x000fe2000bf45270 */
[----:B---3--:R-:W-:-:S04]  /*4f10*/  ISETP.NE.AND P6, PT, R6, RZ, PT ;  /* 0x000000ff0600720c */ /* 0x008fc80003fc5270 */
[----:B------:R-:W-:Y:S02]  /*4f20*/  P2R R8, PR, RZ, 0x40 ;  /* 0x00000040ff087803 */ /* 0x000fe40000000000 */
[----:B----4-:R-:W-:Y:S02]  /*4f30*/  ISETP.NE.AND P6, PT, R14, RZ, PT ;  /* 0x000000ff0e00720c */ /* 0x010fe40003fc5270 */
[----:B------:R-:W-:Y:S02]  /*4f40*/  ISETP.NE.AND P1, PT, R10, RZ, PT ;  /* 0x000000ff0a00720c */ /* 0x000fe40003f25270 */
[----:B------:R-:W-:Y:S02]  /*4f50*/  P2R R10, PR, RZ, 0x40 ;  /* 0x00000040ff0a7803 */ /* 0x000fe40000000000 */
[----:B------:R-:W-:Y:S02]  /*4f60*/  ISETP.NE.AND P6, PT, R8, RZ, PT ;  /* 0x000000ff0800720c */ /* 0x000fe40003fc5270 */
[----:B------:R-:W-:Y:S01]  /*4f70*/  ISETP.NE.AND P5, PT, R7, RZ, PT ;  /* 0x000000ff0700720c */ /* 0x000fe20003fa5270 */
[----:B0-----:R-:W-:Y:S01]  /*4f80*/  IMAD.WIDE.U32 R6, R3, 0x4, R4 ;  /* 0x0000000403067825 */ /* 0x001fe200078e0004 */
[----:B------:R-:W-:-:S02]  /*4f90*/  ISETP.NE.AND P0, PT, R9, RZ, PT ;  /* 0x000000ff0900720c */ /* 0x000fc40003f05270 */
[----:B------:R-:W-:Y:S02]  /*4fa0*/  ISETP.NE.AND P2, PT, R11, RZ, PT ;  /* 0x000000ff0b00720c */ /* 0x000fe40003f45270 */
[----:B------:R-:W-:Y:S02]  /*4fb0*/  ISETP.NE.AND P3, PT, R12, RZ, PT ;  /* 0x000000ff0c00720c */ /* 0x000fe40003f65270 */
[----:B------:R-:W-:-:S03]  /*4fc0*/  ISETP.NE.AND P4, PT, R13, RZ, PT ;  /* 0x000000ff0d00720c */ /* 0x000fc60003f85270 */
[----:B------:R-:W-:Y:S10]  /*4fd0*/  @!P6 BRA `(.L_x_199) ;  /* 0x000000000008e947 */ /* 0x000ff40003800000 */
[----:B------:R-:W-:-:S05]  /*4fe0*/  IMAD.WIDE.U32 R8, R3, 0x4, R4 ;  /* 0x0000000403087825 */ /* 0x000fca00078e0004 */
[----:B------:R0:W-:Y:S02]  /*4ff0*/  REDG.E.ADD.F32.FTZ.RN.STRONG.GPU desc[UR12][R8.64], R0 ;  /* 0x00000000080079a6 */ /* 0x0001e4000c12f30c */
.L_x_199:
[----:B------:R-:W-:Y:S05]  /*5000*/  BSYNC.RECONVERGENT B0 ;  /* 0x0000000000007941 */ /* 0x000fea0003800200 */
.L_x_198:
[----:B------:R-:W-:Y:S01]  /*5010*/  BSSY.RECONVERGENT B0, `(.L_x_200) ;  /* 0x0000004000007945 */ /* 0x000fe20003800200 */
[----:B-----5:R-:W-:-:S03]  /*5020*/  ISETP.NE.AND P6, PT, R15, RZ, PT ;  /* 0x000000ff0f00720c */ /* 0x020fc60003fc5270 */
[----:B------:R-:W-:Y:S10]  /*5030*/  @!P5 BRA `(.L_x_201) ;  /* 0x000000000004d947 */ /* 0x000ff40003800000 */
[----:B------:R1:W-:Y:S02]  /*5040*/  REDG.E.ADD.F32.FTZ.RN.STRONG.GPU desc[UR12][R6.64+0x4], R0 ;  /* 0x00000400060079a6 */ /* 0x0003e4000c12f30c */
.L_x_201:
[----:B------:R-:W-:Y:S05]  /*5050*/  BSYNC.RECONVERGENT B0 ;  /* 0x0000000000007941 */ /* 0x000fea0003800200 */
.L_x_200:
[----:B------:R-:W-:Y:S01]  /*5060*/  ISETP.NE.AND P5, PT, R16, RZ, PT ;  /* 0x000000ff1000720c */ /* 0x000fe20003fa5270 */
[----:B------:R-:W-:Y:S03]  /*5070*/  BSSY.RECONVERGENT B0, `(.L_x_202) ;  /* 0x0000004000007945 */ /* 0x000fe60003800200 */
[----:B0-----:R-:W-:Y:S01]  /*5080*/  P2R R8, PR, RZ, 0x20 ;  /* 0x00000020ff087803 */ /* 0x001fe20000000000 */
[----:B------:R-:W-:Y:S08]  /*5090*/  @!P0 BRA `(.L_x_203) ;  /* 0x0000000000048947 */ /* 0x000ff00003800000 */
[----:B------:R0:W-:Y:S02]  /*50a0*/  REDG.E.ADD.F32.FTZ.RN.STRONG.GPU desc[UR12][R6.64+0x8], R0 ;  /* 0x00000800060079a6 */ /* 0x0001e4000c12f30c */
.L_x_203:
[----:B------:R-:W-:Y:S05]  /*50b0*/  BSYNC.RECONVERGENT B0 ;  /* 0x0000000000007941 */ /* 0x000fea0003800200 */
.L_x_202:
[----:B------:R-:W-:Y:S01]  /*50c0*/  BSSY.RECONVERGENT B0, `(.L_x_204) ;  /* 0x0000004000007945 */ /* 0x000fe20003800200 */
[----:B------:R-:W-:-:S03]  /*50d0*/  ISETP.NE.AND P0, PT, R17, RZ, PT ;  /* 0x000000ff1100720c */ /* 0x000fc60003f05270 */
[----:B------:R-:W-:Y:S10]  /*50e0*/  @!P1 BRA `(.L_x_205) ;  /* 0x0000000000049947 */ /* 0x000ff40003800000 */
[----:B------:R2:W-:Y:S02]  /*50f0*/  REDG.E.ADD.F32.FTZ.RN.STRONG.GPU desc[UR12][R6.64+0xc], R0 ;  /* 0x00000c00060079a6 */ /* 0x0005e4000c12f30c */
.L_x_205:
[----:B------:R-:W-:Y:S05]  /*5100*/  BSYNC.RECONVERGENT B0 ;  /* 0x0000000000007941 */ /* 0x000fea0003800200 */
.L_x_204:
[----:B------:R-:W-:Y:S01]  /*5110*/  BSSY.RECONVERGENT B0, `(.L_x_206) ;  /* 0x0000004000007945 */ /* 0x000fe20003800200 */
[----:B------:R-:W-:-:S03]  /*5120*/  ISETP.NE.AND P1, PT, R18, RZ, PT ;  /* 0x000000ff1200720c */ /* 0x000fc60003f25270 */
[----:B------:R-:W-:Y:S10]  /*5130*/  @!P2 BRA `(.L_x_207) ;  /* 0x000000000004a947 */ /* 0x000ff40003800000 */
[----:B------:R3:W-:Y:S02]  /*5140*/  REDG.E.ADD.F32.FTZ.RN.STRONG.GPU desc[UR12][R6.64+0x10], R0 ;  /* 0x00001000060079a6 */ /* 0x0007e4000c12f30c */
.L_x_207:
[----:B------:R-:W-:Y:S05]  /*5150*/  BSYNC.RECONVERGENT B0 ;  /* 0x0000000000007941 */ /* 0x000fea0003800200 */
.L_x_206:
[----:B------:R-:W-:Y:S01]  /*5160*/  BSSY.RECONVERGENT B0, `(.L_x_208) ;  /* 0x0000004000007945 */ /* 0x000fe20003800200 */
[----:B------:R-:W-:-:S03]  /*5170*/  ISETP.NE.AND P2, PT, R19, RZ, PT ;  /* 0x000000ff1300720c */ /* 0x000fc60003f45270 */
[----:B------:R-:W-:Y:S10]  /*5180*/  @!P3 BRA `(.L_x_209) ;  /* 0x000000000004b947 */ /* 0x000ff40003800000 */
[----:B------:R4:W-:Y:S02]  /*5190*/  REDG.E.ADD.F32.FTZ.RN.STRONG.GPU desc[UR12][R6.64+0x14], R0 ;  /* 0x00001400060079a6 */ /* 0x0009e4000c12f30c */
.L_x_209:
[----:B------:R-:W-:Y:S05]  /*51a0*/  BSYNC.RECONVERGENT B0 ;  /* 0x0000000000007941 */ /* 0x000fea0003800200 */
.L_x_208:
[----:B------:R-:W-:Y:S01]  /*51b0*/  BSSY.RECONVERGENT B0, `(.L_x_210) ;  /* 0x0000004000007945 */ /* 0x000fe20003800200 */
[----:B------:R-:W-:-:S03]  /*51c0*/  ISETP.NE.AND P3, PT, R20, RZ, PT ;  /* 0x000000ff1400720c */ /* 0x000fc60003f65270 */
[----:B------:R-:W-:Y:S10]  /*51d0*/  @!P4 BRA `(.L_x_211) ;  /* 0x000000000004c947 */ /* 0x000ff40003800000 */
[----:B------:R0:W-:Y:S02]  /*51e0*/  REDG.E.ADD.F32.FTZ.RN.STRONG.GPU desc[UR12][R6.64+0x18], R0 ;  /* 0x00001800060079a6 */ /* 0x0001e4000c12f30c */
.L_x_211:
[----:B------:R-:W-:Y:S05]  /*51f0*/  BSYNC.RECONVERGENT B0 ;  /* 0x0000000000007941 */ /* 0x000fea0003800200 */
.L_x_210:
[----:B------:R-:W-:Y:S01]  /*5200*/  ISETP.NE.AND P5, PT, R10, RZ, PT ;  /* 0x000000ff0a00720c */ /* 0x000fe20003fa5270 */
[----:B------:R-:W-:Y:S01]  /*5210*/  BSSY.RECONVERGENT B0, `(.L_x_212) ;  /* 0x0000004000007945 */ /* 0x000fe20003800200 */
[----:B------:R-:W-:-:S11]  /*5220*/  ISETP.NE.AND P4, PT, R21, RZ, PT ;  /* 0x000000ff1500720c */ /* 0x000fd60003f85270 */
[----:B------:R-:W-:Y:S05]  /*5230*/  @!P5 BRA `(.L_x_213) ;  /* 0x000000000004d947 */ /* 0x000fea0003800000 */
[----:B------:R0:W-:Y:S02]  /*5240*/  REDG.E.ADD.F32.FTZ.RN.STRONG.GPU desc[UR12][R6.64+0x1c], R0 ;  /* 0x00001c00060079a6 */ /* 0x0001e4000c12f30c */
.L_x_213:
[----:B------:R-:W-:Y:S05]  /*5250*/  BSYNC.RECONVERGENT B0 ;  /* 0x0000000000007941 */ /* 0x000fea0003800200 */
.L_x_212:
[----:B------:R-:W-:Y:S01]  /*5260*/  BSSY.RECONVERGENT B0, `(.L_x_214) ;  /* 0x0000004000007945 */ /* 0x000fe20003800200 */
[----:B------:R-:W-:-:S03]  /*5270*/  ISETP.NE.AND P5, PT, R22, RZ, PT ;  /* 0x000000ff1600720c */ /* 0x000fc60003fa5270 */
[----:B------:R-:W-:Y:S10]  /*5280*/  @!P6 BRA `(.L_x_215) ;  /* 0x000000000004e947 */ /* 0x000ff40003800000 */
[----:B------:R0:W-:Y:S02]  /*5290*/  REDG.E.ADD.F32.FTZ.RN.STRONG.GPU desc[UR12][R6.64+0x20], R0 ;  /* 0x00002000060079a6 */ /* 0x0001e4000c12f30c */
.L_x_215:
[----:B------:R-:W-:Y:S05]  /*52a0*/  BSYNC.RECONVERGENT B0 ;  /* 0x0000000000007941 */ /* 0x000fea0003800200 */
.L_x_214:
[----:B------:R-:W-:Y:S01]  /*52b0*/  ISETP.NE.AND P6, PT, R8, RZ, PT ;  /* 0x000000ff0800720c */ /* 0x000fe20003fc5270 */
[----:B------:R-:W-:-:S12]  /*52c0*/  BSSY.RECONVERGENT B0, `(.L_x_216) ;  /* 0x0000003000007945 */ /* 0x000fd80003800200 */
[----:B------:R-:W-:Y:S05]  /*52d0*/  @!P6 BRA `(.L_x_217) ;  /* 0x000000000004e947 */ /* 0x000fea0003800000 */
[----:B------:R0:W-:Y:S02]  /*52e0*/  REDG.E.ADD.F32.FTZ.RN.STRONG.GPU desc[UR12][R6.64+0x24], R0 ;  /* 0x00002400060079a6 */ /* 0x0001e4000c12f30c */
.L_x_217:
[----:B------:R-:W-:Y:S05]  /*52f0*/  BSYNC.RECONVERGENT B0 ;  /* 0x0000000000007941 */ /* 0x000fea0003800200 */
.L_x_216:
[----:B------:R-:W-:Y:S04]  /*5300*/  BSSY.RECONVERGENT B0, `(.L_x_218) ;  /* 0x0000003000007945 */ /* 0x000fe80003800200 */
[----:B------:R-:W-:Y:S05]  /*5310*/  @!P0 BRA `(.L_x_219) ;  /* 0x0000000000048947 */ /* 0x000fea0003800000 */
[----:B------:R0:W-:Y:S02]  /*5320*/  REDG.E.ADD.F32.FTZ.RN.STRONG.GPU desc[UR12][R6.64+0x28], R0 ;  /* 0x00002800060079a6 */ /* 0x0001e4000c12f30c */
.L_x_219:
[----:B------:R-:W-:Y:S05]  /*5330*/  BSYNC.RECONVERGENT B0 ;  /* 0x0000000000007941 */ /* 0x000fea0003800200 */
.L_x_218:
[----:B------:R-:W-:Y:S04]  /*5340*/  BSSY.RECONVERGENT B0, `(.L_x_220) ;  /* 0x0000003000007945 */ /* 0x000fe80003800200 */
[----:B------:R-:W-:Y:S05]  /*5350*/  @!P1 BRA `(.L_x_221) ;  /* 0x0000000000049947 */ /* 0x000fea0003800000 */
[----:B------:R0:W-:Y:S02]  /*5360*/  REDG.E.ADD.F32.FTZ.RN.STRONG.GPU desc[UR12][R6.64+0x2c], R0 ;  /* 0x00002c00060079a6 */ /* 0x0001e4000c12f30c */
.L_x_221:
[----:B------:R-:W-:Y:S05]  /*5370*/  BSYNC.RECONVERGENT B0 ;  /* 0x0000000000007941 */ /* 0x000fea0003800200 */
.L_x_220:
[----:B------:R-:W-:Y:S04]  /*5380*/  BSSY.RECONVERGENT B0, `(.L_x_222) ;  /* 0x0000003000007945 */ /* 0x000fe80003800200 */
[----:B------:R-:W-:Y:S05]  /*5390*/  @!P2 BRA `(.L_x_223) ;  /* 0x000000000004a947 */ /* 0x000fea0003800000 */
[----:B------:R0:W-:Y:S02]  /*53a0*/  REDG.E.ADD.F32.FTZ.RN.STRONG.GPU desc[UR12][R6.64+0x30], R0 ;  /* 0x00003000060079a6 */ /* 0x0001e4000c12f30c */
.L_x_223:
[----:B------:R-:W-:Y:S05]  /*53b0*/  BSYNC.RECONVERGENT B0 ;  /* 0x0000000000007941 */ /* 0x000fea0003800200 */
.L_x_222:
[----:B------:R-:W-:Y:S04]  /*53c0*/  BSSY.RECONVERGENT B0, `(.L_x_224) ;  /* 0x0000003000007945 */ /* 0x000fe80003800200 */
[----:B------:R-:W-:Y:S05]  /*53d0*/  @!P3 BRA `(.L_x_225) ;  /* 0x000000000004b947 */ /* 0x000fea0003800000 */
[----:B------:R0:W-:Y:S02]  /*53e0*/  REDG.E.ADD.F32.FTZ.RN.STRONG.GPU desc[UR12][R6.64+0x34], R0 ;  /* 0x00003400060079a6 */ /* 0x0001e4000c12f30c */
.L_x_225:
[----:B------:R-:W-:Y:S05]  /*53f0*/  BSYNC.RECONVERGENT B0 ;  /* 0x0000000000007941 */ /* 0x000fea0003800200 */
.L_x_224:
[----:B------:R-:W-:Y:S04]  /*5400*/  BSSY.RECONVERGENT B0, `(.L_x_226) ;  /* 0x0000003000007945 */ /* 0x000fe80003800200 */
[----:B------:R-:W-:Y:S05]  /*5410*/  @!P4 BRA `(.L_x_227) ;  /* 0x000000000004c947 */ /* 0x000fea0003800000 */
[----:B------:R0:W-:Y:S02]  /*5420*/  REDG.E.ADD.F32.FTZ.RN.STRONG.GPU desc[UR12][R6.64+0x38], R0 ;  /* 0x00003800060079a6 */ /* 0x0001e4000c12f30c */
.L_x_227:
[----:B------:R-:W-:Y:S05]  /*5430*/  BSYNC.RECONVERGENT B0 ;  /* 0x0000000000007941 */ /* 0x000fea0003800200 */
.L_x_226:
[----:B------:R-:W-:Y:S04]  /*5440*/  BSSY.RECONVERGENT B0, `(.L_x_228) ;  /* 0x0000003000007945 */ /* 0x000fe80003800200 */
[----:B------:R-:W-:Y:S05]  /*5450*/  @!P5 BRA `(.L_x_229) ;  /* 0x000000000004d947 */ /* 0x000fea0003800000 */
[----:B------:R0:W-:Y:S02]  /*5460*/  REDG.E.ADD.F32.FTZ.RN.STRONG.GPU desc[UR12][R6.64+0x3c], R0 ;  /* 0x00003c00060079a6 */ /* 0x0001e4000c12f30c */
.L_x_229:
[----:B------:R-:W-:Y:S05]  /*5470*/  BSYNC.RECONVERGENT B0 ;  /* 0x0000000000007941 */ /* 0x000fea0003800200 */
.L_x_228:
[----:B------:R-:W-:Y:S01]  /*5480*/  VIADD R3, R3, 0x10 ;  /* 0x0000001003037836 */ /* 0x000fe20000000000 */
[----:B------:R-:W-:Y:S01]  /*5490*/  UIADD3 UR8, UPT, UPT, UR8, 0x10, URZ ;  /* 0x0000001008087890 */ /* 0x000fe2000fffe0ff */
[----:B------:R-:W-:Y:S11]  /*54a0*/  BRA.U UP2, `(.L_x_230) ;  /* 0xfffffff9024c7547 */ /* 0x000ff6000b83ffff */
[----:B------:R-:W-:-:S05]  /*54b0*/  UMOV UR5, UR9 ;  /* 0x0000000900057c82 */ /* 0x000fca0008000000 */
.L_x_197:
[----:B------:R-:W-:-:S09]  /*54c0*/  UISETP.NE.AND UP2, UPT, UR15, URZ, UPT ;  /* 0x000000ff0f00728c */ /* 0x000fd2000bf45270 */
[----:B------:R-:W-:Y:S05]  /*54d0*/  BRA.U !UP2, `(.L_x_231) ;  /* 0x000000090a1c7547 */ /* 0x000fea000b800000 */
[----:B------:R-:W-:Y:S01]  /*54e0*/  UIMAD UR8, UR4, 0x4, UR11 ;  /* 0x00000004040878a4 */ /* 0x000fe2000f8e020b */
[----:B------:R-:W-:Y:S11]  /*54f0*/  BRA.U !UP0, `(.L_x_232) ;  /* 0x0000000108f47547 */ /* 0x000ff6000b800000 */
[----:B------:R-:W-:Y:S01]  /*5500*/  MOV R3, UR8 ;  /* 0x0000000800037c02 */ /* 0x000fe20008000f00 */
[----:B------:R-:W-:Y:S01]  /*5510*/  UIADD3 UR14, UPT, UPT, UR5, UR8, URZ ;  /* 0x00000008050e7290 */ /* 0x000fe2000fffe0ff */
[----:B------:R-:W0:Y:S04]  /*5520*/  LDC.64 R16, c[0x0][0x390] ;  /* 0x0000e400ff107b82 */ /* 0x000e280000000a00 */
[----:B------:R-:W2:Y:S04]  /*5530*/  LDL.U8 R3, [R3+UR5] ;  /* 0x0000000503037983 */ /* 0x000ea80008100000 */
[----:B01234-:R-:W2:Y:S04]  /*5540*/  LDL.U8 R6, [UR14+0x1] ;  /* 0x0000010eff067983 */ /* 0x01fea80008100000 */
[----:B------:R-:W3:Y:S04]  /*5550*/  LDL.U8 R8, [UR14+0x3] ;  /* 0x0000030eff087983 */ /* 0x000ee80008100000 */
[----:B------:R-:W4:Y:S04]  /*5560*/  LDL.U8 R7, [UR14+0x2] ;  /* 0x0000020eff077983 */ /* 0x000f280008100000 */
[----:B------:R-:W4:Y:S04]  /*5570*/  LDL.U8 R9, [UR14+0x4] ;  /* 0x0000040eff097983 */ /* 0x000f280008100000 */
[----:B------:R-:W4:Y:S04]  /*5580*/  LDL.U8 R10, [UR14+0x5] ;  /* 0x0000050eff0a7983 */ /* 0x000f280008100000 */
[----:B------:R-:W4:Y:S04]  /*5590*/  LDL.U8 R11, [UR14+0x6] ;  /* 0x0000060eff0b7983 */ /* 0x000f280008100000 */
[----:B------:R-:W4:Y:S01]  /*55a0*/  LDL.U8 R12, [UR14+0x7] ;  /* 0x0000070eff0c7983 */ /* 0x000f220008100000 */
[----:B------:R-:W-:Y:S01]  /*55b0*/  IADD3 R5, P0, PT, R2, UR5, RZ ;  /* 0x0000000502057c10 */ /* 0x000fe2000ff1e0ff */
[----:B------:R-:W-:Y:S04]  /*55c0*/  BSSY.RECONVERGENT B0, `(.L_x_233) ;  /* 0x0000012000007945 */ /* 0x000fe80003800200 */
[----:B------:R-:W-:Y:S01]  /*55d0*/  IMAD.X R14, RZ, RZ, RZ, P0 ;  /* 0x000000ffff0e7224 */ /* 0x000fe200000e06ff */
[----:B------:R-:W-:-:S04]  /*55e0*/  LEA R4, P0, R5, R16, 0x2 ;  /* 0x0000001005047211 */ /* 0x000fc800078010ff */
[----:B------:R-:W-:Y:S02]  /*55f0*/  LEA.HI.X R5, R5, R17, R14, 0x2, P0 ;  /* 0x0000001105057211 */ /* 0x000fe400000f140e */
[----:B------:R-:W-:Y:S02]  /*5600*/  ISETP.NE.AND P6, PT, R3, RZ, PT ;  /* 0x000000ff0300720c */ /* 0x000fe40003fc5270 */
[----:B--2---:R-:W-:Y:S02]  /*5610*/  ISETP.NE.AND P2, PT, R6, RZ, PT ;  /* 0x000000ff0600720c */ /* 0x004fe40003f45270 */
[----:B---3--:R-:W-:Y:S02]  /*5620*/  ISETP.NE.AND P1, PT, R8, RZ, PT ;  /* 0x000000ff0800720c */ /* 0x008fe40003f25270 */
[----:B------:R-:W-:Y:S02]  /*5630*/  P2R R8, PR, RZ, 0x4 ;  /* 0x00000004ff087803 */ /* 0x000fe40000000000 */
[----:B----4-:R-:W-:-:S02]  /*5640*/  ISETP.NE.AND P0, PT, R7, RZ, PT ;  /* 0x000000ff0700720c */ /* 0x010fc40003f05270 */
[----:B------:R-:W-:Y:S02]  /*5650*/  ISETP.NE.AND P2, PT, R9, RZ, PT ;  /* 0x000000ff0900720c */ /* 0x000fe40003f45270 */
[----:B------:R-:W-:Y:S02]  /*5660*/  ISETP.NE.AND P3, PT, R10, RZ, PT ;  /* 0x000000ff0a00720c */ /* 0x000fe40003f65270 */
[----:B------:R-:W-:Y:S02]  /*5670*/  ISETP.NE.AND P4, PT, R11, RZ, PT ;  /* 0x000000ff0b00720c */ /* 0x000fe40003f85270 */
[----:B------:R-:W-:Y:S01]  /*5680*/  ISETP.NE.AND P5, PT, R12, RZ, PT ;  /* 0x000000ff0c00720c */ /* 0x000fe20003fa5270 */
[----:B------:R-:W-:-:S12]  /*5690*/  @!P6 BRA `(.L_x_234) ;  /* 0x000000000010e947 */ /* 0x000fd80003800000 */
[----:B------:R-:W0:Y:S01]  /*56a0*/  LDC.64 R6, c[0x0][0x390] ;  /* 0x0000e400ff067b82 */ /* 0x000e220000000a00 */
[----:B------:R-:W-:-:S05]  /*56b0*/  IADD3 R3, PT, PT, R2, UR5, RZ ;  /* 0x0000000502037c10 */ /* 0x000fca000fffe0ff */
[----:B0-----:R-:W-:-:S05]  /*56c0*/  IMAD.WIDE.U32 R6, R3, 0x4, R6 ;  /* 0x0000000403067825 */ /* 0x001fca00078e0006 */
[----:B------:R0:W-:Y:S02]  /*56d0*/  REDG.E.ADD.F32.FTZ.RN.STRONG.GPU desc[UR12][R6.64], R0 ;  /* 0x00000000060079a6 */ /* 0x0001e4000c12f30c */
.L_x_234:
[----:B------:R-:W-:Y:S05]  /*56e0*/  BSYNC.RECONVERGENT B0 ;  /* 0x0000000000007941 */ /* 0x000fea0003800200 */
.L_x_233:
[----:B------:R-:W-:Y:S01]  /*56f0*/  ISETP.NE.AND P6, PT, R8, RZ, PT ;  /* 0x000000ff0800720c */ /* 0x000fe20003fc5270 */
[----:B------:R-:W-:Y:S01]  /*5700*/  UIADD3 UR5, UPT, UPT, UR5, 0x8, URZ ;  /* 0x0000000805057890 */ /* 0x000fe2000fffe0ff */
[----:B------:R-:W-:Y:S11]  /*5710*/  BSSY.RECONVERGENT B0, `(.L_x_235) ;  /* 0x0000003000007945 */ /* 0x000ff60003800200 */
[----:B------:R-:W-:Y:S05]  /*5720*/  @!P6 BRA `(.L_x_236) ;  /* 0x000000000004e947 */ /* 0x000fea0003800000 */
[----:B------:R1:W-:Y:S02]  /*5730*/  REDG.E.ADD.F32.FTZ.RN.STRONG.GPU desc[UR12][R4.64+0x4], R0 ;  /* 0x00000400040079a6 */ /* 0x0003e4000c12f30c */
.L_x_236:
[----:B------:R-:W-:Y:S05]  /*5740*/  BSYNC.RECONVERGENT B0 ;  /* 0x0000000000007941 */ /* 0x000fea0003800200 */
.L_x_235:
[----:B------:R-:W-:Y:S04]  /*5750*/  BSSY.RECONVERGENT B0, `(.L_x_237) ;  /* 0x0000003000007945 */ /* 0x000fe80003800200 */
[----:B------:R-:W-:Y:S05]  /*5760*/  @!P0 BRA `(.L_x_238) ;  /* 0x0000000000048947 */ /* 0x000fea0003800000 */
[----:B------:R2:W-:Y:S02]  /*5770*/  REDG.E.ADD.F32.FTZ.RN.STRONG.GPU desc[UR12][R4.64+0x8], R0 ;  /* 0x00000800040079a6 */ /* 0x0005e4000c12f30c */
.L_x_238:
[----:B------:R-:W-:Y:S05]  /*5780*/  BSYNC.RECONVERGENT B0 ;  /* 0x0000000000007941 */ /* 0x000fea0003800200 */
.L_x_237:
[----:B------:R-:W-:Y:S04]  /*5790*/  BSSY.RECONVERGENT B0, `(.L_x_239) ;  /* 0x0000003000007945 */ /* 0x000fe80003800200 */
[----:B------:R-:W-:Y:S05]  /*57a0*/  @!P1 BRA `(.L_x_240) ;  /* 0x0000000000049947 */ /* 0x000fea0003800000 */
[----:B------:R3:W-:Y:S02]  /*57b0*/  REDG.E.ADD.F32.FTZ.RN.STRONG.GPU desc[UR12][R4.64+0xc], R0 ;  /* 0x00000c00040079a6 */ /* 0x0007e4000c12f30c */
.L_x_240:
[----:B------:R-:W-:Y:S05]  /*57c0*/  BSYNC.RECONVERGENT B0 ;  /* 0x0000000000007941 */ /* 0x000fea0003800200 */
.L_x_239:
[----:B------:R-:W-:Y:S04]  /*57d0*/  BSSY.RECONVERGENT B0, `(.L_x_241) ;  /* 0x0000003000007945 */ /* 0x000fe80003800200 */
[----:B------:R-:W-:Y:S05]  /*57e0*/  @!P2 BRA `(.L_x_242) ;  /* 0x000000000004a947 */ /* 0x000fea0003800000 */
[----:B------:R4:W-:Y:S02]  /*57f0*/  REDG.E.ADD.F32.FTZ.RN.STRONG.GPU desc[UR12][R4.64+0x10], R0 ;  /* 0x00001000040079a6 */ /* 0x0009e4000c12f30c */
.L_x_242:
[----:B------:R-:W-:Y:S05]  /*5800*/  BSYNC.RECONVERGENT B0 ;  /* 0x0000000000007941 */ /* 0x000fea0003800200 */
.L_x_241:
[----:B------:R-:W-:Y:S04]  /*5810*/  BSSY.RECONVERGENT B0, `(.L_x_243) ;  /* 0x0000003000007945 */ /* 0x000fe80003800200 */
[----:B------:R-:W-:Y:S05]  /*5820*/  @!P3 BRA `(.L_x_244) ;  /* 0x000000000004b947 */ /* 0x000fea0003800000 */
[----:B------:R0:W-:Y:S02]  /*5830*/  REDG.E.ADD.F32.FTZ.RN.STRONG.GPU desc[UR12][R4.64+0x14], R0 ;  /* 0x00001400040079a6 */ /* 0x0001e4000c12f30c */
.L_x_244:
[----:B------:R-:W-:Y:S05]  /*5840*/  BSYNC.RECONVERGENT B0 ;  /* 0x0000000000007941 */ /* 0x000fea0003800200 */
.L_x_243:
[----:B------:R-:W-:Y:S04]  /*5850*/  BSSY.RECONVERGENT B0, `(.L_x_245) ;  /* 0x0000003000007945 */ /* 0x000fe80003800200 */
[----:B------:R-:W-:Y:S05]  /*5860*/  @!P4 BRA `(.L_x_246) ;  /* 0x000000000004c947 */ /* 0x000fea0003800000 */
[----:B------:R0:W-:Y:S02]  /*5870*/  REDG.E.ADD.F32.FTZ.RN.STRONG.GPU desc[UR12][R4.64+0x18], R0 ;  /* 0x00001800040079a6 */ /* 0x0001e4000c12f30c */
.L_x_246:
[----:B------:R-:W-:Y:S05]  /*5880*/  BSYNC.RECONVERGENT B0 ;  /* 0x0000000000007941 */ /* 0x000fea0003800200 */
.L_x_245:
[----:B------:R-:W-:Y:S04]  /*5890*/  BSSY.RECONVERGENT B0, `(.L_x_232) ;  /* 0x0000003000007945 */ /* 0x000fe80003800200 */
[----:B------:R-:W-:Y:S05]  /*58a0*/  @!P5 BRA `(.L_x_247) ;  /* 0x000000000004d947 */ /* 0x000fea0003800000 */
[----:B------:R0:W-:Y:S02]  /*58b0*/  REDG.E.ADD.F32.FTZ.RN.STRONG.GPU desc[UR12][R4.64+0x1c], R0 ;  /* 0x00001c00040079a6 */ /* 0x0001e4000c12f30c */
.L_x_247:
[----:B------:R-:W-:Y:S05]  /*58c0*/  BSYNC.RECONVERGENT B0 ;  /* 0x0000000000007941 */ /* 0x000fea0003800200 */
.L_x_232:
[----:B------:R-:W-:-:S09]  /*58d0*/  UISETP.NE.AND UP2, UPT, UR16, URZ, UPT ;  /* 0x000000ff1000728c */ /* 0x000fd2000bf45270 */
[----:B------:R-:W-:Y:S05]  /*58e0*/  BRA.U !UP2, `(.L_x_231) ;  /* 0x000000050a187547 */ /* 0x000fea000b800000 */
[----:B------:R-:W-:Y:S05]  /*58f0*/  BRA.U !UP1, `(.L_x_248) ;  /* 0x00000001098c7547 */ /* 0x000fea000b800000 */
[----:B01234-:R-:W-:Y:S01]  /*5900*/  IMAD.U32 R7, RZ, RZ, UR8 ;  /* 0x00000008ff077e24 */ /* 0x01ffe2000f8e00ff */
[----:B------:R-:W-:Y:S01]  /*5910*/  UIADD3 UR14, UPT, UPT, UR5, UR8, URZ ;  /* 0x00000008050e7290 */ /* 0x000fe2000fffe0ff */
[----:B------:R-:W0:Y:S03]  /*5920*/  LDC.64 R10, c[0x0][0x390] ;  /* 0x0000e400ff0a7b82 */ /* 0x000e260000000a00 */
[----:B------:R-:W2:Y:S05]  /*5930*/  LDL.U8 R3, [R7+UR5] ;  /* 0x0000000507037983 */ /* 0x000eaa0008100000 */
[----:B------:R-:W3:Y:S04]  /*5940*/  LDL.U8 R4, [UR14+0x1] ;  /* 0x0000010eff047983 */ /* 0x000ee80008100000 */
[----:B------:R-:W4:Y:S04]  /*5950*/  LDL.U8 R5, [UR14+0x2] ;  /* 0x0000020eff057983 */ /* 0x000f280008100000 */
[----:B------:R-:W4:Y:S01]  /*5960*/  LDL.U8 R6, [UR14+0x3] ;  /* 0x0000030eff067983 */ /* 0x000f220008100000 */
[----:B------:R-:W-:Y:S01]  /*5970*/  BSSY.RECONVERGENT B0, `(.L_x_249) ;  /* 0x000000d000007945 */ /* 0x000fe20003800200 */
[----:B--2---:R-:W-:-:S02]  /*5980*/  ISETP.NE.AND P0, PT, R3, RZ, PT ;  /* 0x000000ff0300720c */ /* 0x004fc40003f05270 */
[----:B------:R-:W-:Y:S02]  /*5990*/  IADD3 R3, P4, PT, R2, UR5, RZ ;  /* 0x0000000502037c10 */ /* 0x000fe4000ff9e0ff */
[----:B---3--:R-:W-:Y:S02]  /*59a0*/  ISETP.NE.AND P1, PT, R4, RZ, PT ;  /* 0x000000ff0400720c */ /* 0x008fe40003f25270 */
[----:B0-----:R-:W-:Y:S02]  /*59b0*/  LEA R4, P5, R3, R10, 0x2 ;  /* 0x0000000a03047211 */ /* 0x001fe400078a10ff */
[----:B----4-:R-:W-:Y:S02]  /*59c0*/  ISETP.NE.AND P2, PT, R5, RZ, PT ;  /* 0x000000ff0500720c */ /* 0x010fe40003f45270 */
[----:B------:R-:W-:Y:S02]  /*59d0*/  IADD3.X R8, PT, PT, RZ, RZ, RZ, P4, !PT ;  /* 0x000000ffff087210 */ /* 0x000fe400027fe4ff */
[----:B------:R-:W-:Y:S01]  /*59e0*/  ISETP.NE.AND P3, PT, R6, RZ, PT ;  /* 0x000000ff0600720c */ /* 0x000fe20003f65270 */
[----:B------:R-:W-:-:S12]  /*59f0*/  @!P0 BRA `(.L_x_250) ;  /* 0x0000000000108947 */ /* 0x000fd80003800000 */
[----:B------:R-:W0:Y:S01]  /*5a00*/  LDC.64 R6, c[0x0][0x390] ;  /* 0x0000e400ff067b82 */ /* 0x000e220000000a00 */
[----:B------:R-:W-:-:S04]  /*5a10*/  VIADD R9, R2, UR5 ;  /* 0x0000000502097c36 */ /* 0x000fc80008000000 */
[----:B0-----:R-:W-:-:S05]  /*5a20*/  IMAD.WIDE.U32 R6, R9, 0x4, R6 ;  /* 0x0000000409067825 */ /* 0x001fca00078e0006 */
[----:B------:R0:W-:Y:S02]  /*5a30*/  REDG.E.ADD.F32.FTZ.RN.STRONG.GPU desc[UR12][R6.64], R0 ;  /* 0x00000000060079a6 */ /* 0x0001e4000c12f30c */
.L_x_250:
[----:B------:R-:W-:Y:S05]  /*5a40*/  BSYNC.RECONVERGENT B0 ;  /* 0x0000000000007941 */ /* 0x000fea0003800200 */
.L_x_249:
[----:B------:R-:W-:Y:S01]  /*5a50*/  UIADD3 UR5, UPT, UPT, UR5, 0x4, URZ ;  /* 0x0000000405057890 */ /* 0x000fe2000fffe0ff */
[----:B------:R-:W-:Y:S01]  /*5a60*/  BSSY.RECONVERGENT B0, `(.L_x_251) ;  /* 0x0000004000007945 */ /* 0x000fe20003800200 */
[----:B------:R-:W-:-:S03]  /*5a70*/  LEA.HI.X R5, R3, R11, R8, 0x2, P5 ;  /* 0x0000000b03057211 */ /* 0x000fc600028f1408 */
[----:B------:R-:W-:Y:S07]  /*5a80*/  @!P1 BRA `(.L_x_252) ;  /* 0x0000000000049947 */ /* 0x000fee0003800000 */
[----:B------:R1:W-:Y:S02]  /*5a90*/  REDG.E.ADD.F32.FTZ.RN.STRONG.GPU desc[UR12][R4.64+0x4], R0 ;  /* 0x00000400040079a6 */ /* 0x0003e4000c12f30c */
.L_x_252:
[----:B------:R-:W-:Y:S05]  /*5aa0*/  BSYNC.RECONVERGENT B0 ;  /* 0x0000000000007941 */ /* 0x000fea0003800200 */
.L_x_251:
[----:B------:R-:W-:Y:S04]  /*5ab0*/  BSSY.RECONVERGENT B0, `(.L_x_253) ;  /* 0x0000003000007945 */ /* 0x000fe80003800200 */
[----:B------:R-:W-:Y:S05]  /*5ac0*/  @!P2 BRA `(.L_x_254) ;  /* 0x000000000004a947 */ /* 0x000fea0003800000 */
[----:B------:R2:W-:Y:S02]  /*5ad0*/  REDG.E.ADD.F32.FTZ.RN.STRONG.GPU desc[UR12][R4.64+0x8], R0 ;  /* 0x00000800040079a6 */ /* 0x0005e4000c12f30c */
.L_x_254:
[----:B------:R-:W-:Y:S05]  /*5ae0*/  BSYNC.RECONVERGENT B0 ;  /* 0x0000000000007941 */ /* 0x000fea0003800200 */
.L_x_253:
[----:B------:R-:W-:Y:S04]  /*5af0*/  BSSY.RECONVERGENT B0, `(.L_x_248) ;  /* 0x0000003000007945 */ /* 0x000fe80003800200 */
[----:B------:R-:W-:Y:S05]  /*5b00*/  @!P3 BRA `(.L_x_255) ;  /* 0x000000000004b947 */ /* 0x000fea0003800000 */
[----:B------:R3:W-:Y:S02]  /*5b10*/  REDG.E.ADD.F32.FTZ.RN.STRONG.GPU desc[UR12][R4.64+0xc], R0 ;  /* 0x00000c00040079a6 */ /* 0x0007e4000c12f30c */
.L_x_255:
[----:B------:R-:W-:Y:S05]  /*5b20*/  BSYNC.RECONVERGENT B0 ;  /* 0x0000000000007941 */ /* 0x000fea0003800200 */
.L_x_248:
[----:B------:R-:W-:-:S09]  /*5b30*/  UISETP.NE.AND UP2, UPT, UR10, URZ, UPT ;  /* 0x000000ff0a00728c */ /* 0x000fd2000bf45270 */
[----:B------:R-:W-:Y:S05]  /*5b40*/  BRA.U !UP2, `(.L_x_231) ;  /* 0x000000010a807547 */ /* 0x000fea000b800000 */
[----:B------:R-:W-:-:S06]  /*5b50*/  MOV R3, UR5 ;  /* 0x0000000500037c02 */ /* 0x000fcc0008000f00 */
[----:B------:R-:W2:Y:S01]  /*5b60*/  LDL.U8 R3, [R3+UR8] ;  /* 0x0000000803037983 */ /* 0x000ea20008100000 */
[----:B------:R-:W-:Y:S01]  /*5b70*/  UIADD3 UR8, UPT, UPT, UR8, UR5, URZ ;  /* 0x0000000508087290 */ /* 0x000fe2000fffe0ff */
[----:B------:R-:W-:Y:S01]  /*5b80*/  BSSY.RECONVERGENT B0, `(.L_x_256) ;  /* 0x0000007000007945 */ /* 0x000fe20003800200 */
[----:B--2---:R-:W-:-:S13]  /*5b90*/  ISETP.NE.AND P0, PT, R3, RZ, PT ;  /* 0x000000ff0300720c */ /* 0x004fda0003f05270 */
[----:B------:R-:W-:Y:S05]  /*5ba0*/  @!P0 BRA `(.L_x_257) ;  /* 0x0000000000108947 */ /* 0x000fea0003800000 */
[----:B01-34-:R-:W0:Y:S01]  /*5bb0*/  LDC.64 R4, c[0x0][0x390] ;  /* 0x0000e400ff047b82 */ /* 0x01be220000000a00 */
[----:B------:R-:W-:-:S04]  /*5bc0*/  VIADD R3, R2, UR5 ;  /* 0x0000000502037c36 */ /* 0x000fc80008000000 */
[----:B0-----:R-:W-:-:S05]  /*5bd0*/  IMAD.WIDE.U32 R4, R3, 0x4, R4 ;  /* 0x0000000403047825 */ /* 0x001fca00078e0004 */
[----:B------:R2:W-:Y:S02]  /*5be0*/  REDG.E.ADD.F32.FTZ.RN.STRONG.GPU desc[UR12][R4.64], R0 ;  /* 0x00000000040079a6 */ /* 0x0005e4000c12f30c */
.L_x_257:
[----:B------:R-:W-:Y:S05]  /*5bf0*/  BSYNC.RECONVERGENT B0 ;  /* 0x0000000000007941 */ /* 0x000fea0003800200 */
.L_x_256:
[----:B------:R-:W-:-:S09]  /*5c00*/  UISETP.NE.AND UP2, UPT, UR10, 0x1, UPT ;  /* 0x000000010a00788c */ /* 0x000fd2000bf45270 */
[----:B------:R-:W-:Y:S05]  /*5c10*/  BRA.U !UP2, `(.L_x_231) ;  /* 0x000000010a4c7547 */ /* 0x000fea000b800000 */
[----:B01234-:R-:W2:Y:S01]  /*5c20*/  LDL.U8 R5, [UR8+0x1] ;  /* 0x00000108ff057983 */ /* 0x01fea20008100000 */
[----:B------:R-:W0:Y:S01]  /*5c30*/  LDC.64 R6, c[0x0][0x390] ;  /* 0x0000e400ff067b82 */ /* 0x000e220000000a00 */
[----:B------:R-:W-:Y:S01]  /*5c40*/  IADD3 R3, P0, PT, R2, UR5, RZ ;  /* 0x0000000502037c10 */ /* 0x000fe2000ff1e0ff */
[----:B------:R-:W-:Y:S03]  /*5c50*/  BSSY.RECONVERGENT B0, `(.L_x_258) ;  /* 0x0000007000007945 */ /* 0x000fe60003800200 */
[----:B------:R-:W-:Y:S02]  /*5c60*/  IADD3.X R4, PT, PT, RZ, RZ, RZ, P0, !PT ;  /* 0x000000ffff047210 */ /* 0x000fe400007fe4ff */
[----:B0-----:R-:W-:-:S04]  /*5c70*/  LEA R2, P1, R3, R6, 0x2 ;  /* 0x0000000603027211 */ /* 0x001fc800078210ff */
[----:B------:R-:W-:Y:S02]  /*5c80*/  LEA.HI.X R3, R3, R7, R4, 0x2, P1 ;  /* 0x0000000703037211 */ /* 0x000fe400008f1404 */
[----:B--2---:R-:W-:-:S13]  /*5c90*/  ISETP.NE.AND P0, PT, R5, RZ, PT ;  /* 0x000000ff0500720c */ /* 0x004fda0003f05270 */
[----:B------:R-:W-:Y:S05]  /*5ca0*/  @!P0 BRA `(.L_x_259) ;  /* 0x0000000000048947 */ /* 0x000fea0003800000 */
[----:B------:R0:W-:Y:S02]  /*5cb0*/  REDG.E.ADD.F32.FTZ.RN.STRONG.GPU desc[UR12][R2.64+0x4], R0 ;  /* 0x00000400020079a6 */ /* 0x0001e4000c12f30c */
.L_x_259:
[----:B------:R-:W-:Y:S05]  /*5cc0*/  BSYNC.RECONVERGENT B0 ;  /* 0x0000000000007941 */ /* 0x000fea0003800200 */
.L_x_258:
[----:B------:R-:W-:-:S09]  /*5cd0*/  UISETP.NE.AND UP2, UPT, UR10, 0x2, UPT ;  /* 0x000000020a00788c */ /* 0x000fd2000bf45270 */
[----:B------:R-:W-:Y:S05]  /*5ce0*/  BRA.U !UP2, `(.L_x_231) ;  /* 0x000000010a187547 */ /* 0x000fea000b800000 */
[----:B------:R-:W2:Y:S01]  /*5cf0*/  LDL.U8 R4, [UR8+0x2] ;  /* 0x00000208ff047983 */ /* 0x000ea20008100000 */
[----:B------:R-:W-:Y:S01]  /*5d00*/  BSSY.RECONVERGENT B0, `(.L_x_231) ;  /* 0x0000004000007945 */ /* 0x000fe20003800200 */
[----:B--2---:R-:W-:-:S13]  /*5d10*/  ISETP.NE.AND P0, PT, R4, RZ, PT ;  /* 0x000000ff0400720c */ /* 0x004fda0003f05270 */
[----:B------:R-:W-:Y:S05]  /*5d20*/  @!P0 BRA `(.L_x_260) ;  /* 0x0000000000048947 */ /* 0x000fea0003800000 */
[----:B------:R1:W-:Y:S02]  /*5d30*/  REDG.E.ADD.F32.FTZ.RN.STRONG.GPU desc[UR12][R2.64+0x8], R0 ;  /* 0x00000800020079a6 */ /* 0x0003e4000c12f30c */
.L_x_260:
[----:B------:R-:W-:Y:S05]  /*5d40*/  BSYNC.RECONVERGENT B0 ;  /* 0x0000000000007941 */ /* 0x000fea0003800200 */
.L_x_231:
[----:B------:R-:W0:Y:S01]  /*5d50*/  LDCU UR5, c[0x0][0x380] ;  /* 0x00007000ff0577ac */ /* 0x000e220008000800 */
[----:B------:R-:W-:-:S04]  /*5d60*/  UIADD3 UR4, UPT, UPT, UR4, 0x1, URZ ;  /* 0x0000000104047890 */ /* 0x000fc8000fffe0ff */
[----:B0-----:R-:W-:-:S09]  /*5d70*/  UISETP.NE.AND UP2, UPT, UR4, UR5, UPT ;  /* 0x000000050400728c */ /* 0x001fd2000bf45270 */
[----:B------:R-:W-:Y:S05]  /*5d80*/  BRA.U UP2, `(.L_x_261) ;  /* 0xffffffed02f07547 */ /* 0x000fea000b83ffff */
[----:B------:R-:W-:Y:S05]  /*5d90*/  EXIT ;  /* 0x000000000000794d */ /* 0x000fea0003800000 */
        .weak           $__internal_0_$__cuda_sm20_rcp_rn_f32_slowpath
        .type           $__internal_0_$__cuda_sm20_rcp_rn_f32_slowpath,@function
        .size           $__internal_0_$__cuda_sm20_rcp_rn_f32_slowpath,($__internal_1_$__cuda_sm3x_div_rn_noftz_f32_slowpath - $__internal_0_$__cuda_sm20_rcp_rn_f32_slowpath)
$__internal_0_$__cuda_sm20_rcp_rn_f32_slowpath:
[----:B------:R-:W-:Y:S01]  /*5da0*/  IMAD.SHL.U32 R7, R2, 0x2, RZ ;  /* 0x0000000202077824 */ /* 0x000fe200078e00ff */
[----:B------:R-:W-:Y:S04]  /*5db0*/  BSSY.RECONVERGENT B0, `(.L_x_262) ;  /* 0x0000030000007945 */ /* 0x000fe80003800200 */
[----:B------:R-:W-:-:S04]  /*5dc0*/  SHF.R.U32.HI R7, RZ, 0x18, R7 ;  /* 0x00000018ff077819 */ /* 0x000fc80000011607 */
[----:B------:R-:W-:-:S13]  /*5dd0*/  ISETP.NE.U32.AND P0, PT, R7, RZ, PT ;  /* 0x000000ff0700720c */ /* 0x000fda0003f05070 */
[----:B------:R-:W-:Y:S05]  /*5de0*/  @P0 BRA `(.L_x_263) ;  /* 0x0000000000280947 */ /* 0x000fea0003800000 */
[----:B------:R-:W-:-:S04]  /*5df0*/  SHF.L.U32 R7, R2, 0x1, RZ ;  /* 0x0000000102077819 */ /* 0x000fc800000006ff */
[----:B------:R-:W-:-:S13]  /*5e00*/  ISETP.NE.AND P0, PT, R7, RZ, PT ;  /* 0x000000ff0700720c */ /* 0x000fda0003f05270 */
[----:B------:R-:W-:Y:S01]  /*5e10*/  @P0 FFMA R22, R2, 1.84467440737095516160e+19, RZ ;  /* 0x5f80000002160823 */ /* 0x000fe200000000ff */
[----:B------:R-:W-:Y:S08]  /*5e20*/  @!P0 MUFU.RCP R18, R2 ;  /* 0x0000000200128308 */ /* 0x000ff00000001000 */
[----:B------:R-:W0:Y:S02]  /*5e30*/  @P0 MUFU.RCP R7, R22 ;  /* 0x0000001600070308 */ /* 0x000e240000001000 */
[----:B0-----:R-:W-:-:S04]  /*5e40*/  @P0 FFMA R19, R22, R7, -1 ;  /* 0xbf80000016130423 */ /* 0x001fc80000000007 */
[----:B------:R-:W-:-:S04]  /*5e50*/  @P0 FADD.FTZ R24, -R19, -RZ ;  /* 0x800000ff13180221 */ /* 0x000fc80000010100 */
[----:B------:R-:W-:-:S04]  /*5e60*/  @P0 FFMA R7, R7, R24, R7 ;  /* 0x0000001807070223 */ /* 0x000fc80000000007 */
[----:B------:R-:W-:Y:S01]  /*5e70*/  @P0 FFMA R18, R7, 1.84467440737095516160e+19, RZ ;  /* 0x5f80000007120823 */ /* 0x000fe200000000ff */
[----:B------:R-:W-:Y:S06]  /*5e80*/  BRA `(.L_x_264) ;  /* 0x0000000000887947 */ /* 0x000fec0003800000 */
.L_x_263:
[----:B------:R-:W-:-:S05]  /*5e90*/  VIADD R18, R7, 0xffffff03 ;  /* 0xffffff0307127836 */ /* 0x000fca0000000000 */
[----:B------:R-:W-:-:S13]  /*5ea0*/  ISETP.GT.U32.AND P0, PT, R18, 0x1, PT ;  /* 0x000000011200780c */ /* 0x000fda0003f04070 */
[----:B------:R-:W-:Y:S05]  /*5eb0*/  @P0 BRA `(.L_x_265) ;  /* 0x0000000000780947 */ /* 0x000fea0003800000 */
[----:B------:R-:W-:Y:S01]  /*5ec0*/  LOP3.LUT R27, R2, 0x7fffff, RZ, 0xc0, !PT ;  /* 0x007fffff021b7812 */ /* 0x000fe200078ec0ff */
[----:B------:R-:W-:Y:S02]  /*5ed0*/  HFMA2 R23, -RZ, RZ, 0, 1.78813934326171875e-07 ;  /* 0x00000003ff177431 */ /* 0x000fe400000001ff */
[----:B------:R-:W-:Y:S01]  /*5ee0*/  VIADD R7, R7, 0xffffff04 ;  /* 0xffffff0407077836 */ /* 0x000fe20000000000 */
[----:B------:R-:W-:-:S04]  /*5ef0*/  LOP3.LUT R27, R27, 0x3f800000, RZ, 0xfc, !PT ;  /* 0x3f8000001b1b7812 */ /* 0x000fc800078efcff */
[----:B------:R-:W0:Y:S01]  /*5f00*/  MUFU.RCP R22, R27 ;  /* 0x0000001b00167308 */ /* 0x000e220000001000 */
[----:B------:R-:W-:Y:S01]  /*5f10*/  SHF.L.U32 R23, R23, R18, RZ ;  /* 0x0000001217177219 */ /* 0x000fe200000006ff */
[----:B0-----:R-:W-:-:S04]  /*5f20*/  FFMA R25, R27, R22, -1 ;  /* 0xbf8000001b197423 */ /* 0x001fc80000000016 */
[----:B------:R-:W-:-:S04]  /*5f30*/  FADD.FTZ R25, -R25, -RZ ;  /* 0x800000ff19197221 */ /* 0x000fc80000010100 */
[CCC-:B------:R-:W-:Y:S01]  /*5f40*/  FFMA.RM R19, R22.reuse, R25.reuse, R22.reuse ;  /* 0x0000001916137223 */ /* 0x1c0fe20000004016 */
[----:B------:R-:W-:-:S04]  /*5f50*/  FFMA.RP R22, R22, R25, R22 ;  /* 0x0000001916167223 */ /* 0x000fc80000008016 */
[C---:B------:R-:W-:Y:S02]  /*5f60*/  LOP3.LUT R24, R19.reuse, 0x7fffff, RZ, 0xc0, !PT ;  /* 0x007fffff13187812 */ /* 0x040fe400078ec0ff */
[----:B------:R-:W-:Y:S02]  /*5f70*/  FSETP.NEU.FTZ.AND P0, PT, R19, R22, PT ;  /* 0x000000161300720b */ /* 0x000fe40003f1d000 */
[----:B------:R-:W-:Y:S02]  /*5f80*/  LOP3.LUT R24, R24, 0x800000, RZ, 0xfc, !PT ;  /* 0x0080000018187812 */ /* 0x000fe400078efcff */
[----:B------:R-:W-:Y:S02]  /*5f90*/  SEL R19, RZ, 0xffffffff, !P0 ;  /* 0xffffffffff137807 */ /* 0x000fe40004000000 */
[----:B------:R-:W-:Y:S02]  /*5fa0*/  LOP3.LUT R23, R23, R24, RZ, 0xc0, !PT ;  /* 0x0000001817177212 */ /* 0x000fe400078ec0ff */
[----:B------:R-:W-:Y:S01]  /*5fb0*/  SHF.R.U32.HI R7, RZ, R7, R24 ;  /* 0x00000007ff077219 */ /* 0x000fe20000011618 */
[----:B------:R-:W-:Y:S01]  /*5fc0*/  IMAD.MOV R19, RZ, RZ, -R19 ;  /* 0x000000ffff137224 */ /* 0x000fe200078e0a13 */
[----:B------:R-:W-:-:S04]  /*5fd0*/  SHF.R.U32.HI R23, RZ, R18, R23 ;  /* 0x00000012ff177219 */ /* 0x000fc80000011617 */
[----:B------:R-:W-:Y:S02]  /*5fe0*/  LOP3.LUT P1, RZ, R19, R18, R24, 0xf8, !PT ;  /* 0x0000001213ff7212 */ /* 0x000fe4000782f818 */
[C---:B------:R-:W-:Y:S02]  /*5ff0*/  LOP3.LUT P0, RZ, R23.reuse, 0x1, RZ, 0xc0, !PT ;  /* 0x0000000117ff7812 */ /* 0x040fe4000780c0ff */
[----:B------:R-:W-:-:S04]  /*6000*/  LOP3.LUT P2, RZ, R23, 0x2, RZ, 0xc0, !PT ;  /* 0x0000000217ff7812 */ /* 0x000fc8000784c0ff */
[----:B------:R-:W-:Y:S02]  /*6010*/  PLOP3.LUT P0, PT, P0, P1, P2, 0xe0, 0x0 ;  /* 0x000000000000781c */ /* 0x000fe40000703c20 */
[----:B------:R-:W-:Y:S02]  /*6020*/  LOP3.LUT P1, RZ, R2, 0x7fffff, RZ, 0xc0, !PT ;  /* 0x007fffff02ff7812 */ /* 0x000fe4000782c0ff */
[----:B------:R-:W-:-:S04]  /*6030*/  SEL R18, RZ, 0x1, !P0 ;  /* 0x00000001ff127807 */ /* 0x000fc80004000000 */
[----:B------:R-:W-:-:S04]  /*6040*/  IADD3 R18, PT, PT, -R18, RZ, RZ ;  /* 0x000000ff12127210 */ /* 0x000fc80007ffe1ff */
[----:B------:R-:W-:-:S13]  /*6050*/  ISETP.GE.AND P0, PT, R18, RZ, PT ;  /* 0x000000ff1200720c */ /* 0x000fda0003f06270 */
[----:B------:R-:W-:-:S05]  /*6060*/  @!P0 IADD3 R7, PT, PT, R7, 0x1, RZ ;  /* 0x0000000107078810 */ /* 0x000fca0007ffe0ff */
[----:B------:R-:W-:-:S05]  /*6070*/  @!P1 IMAD.SHL.U32 R7, R7, 0x2, RZ ;  /* 0x0000000207079824 */ /* 0x000fca00078e00ff */
[----:B------:R-:W-:Y:S01]  /*6080*/  LOP3.LUT R18, R7, 0x80000000, R2, 0xf8, !PT ;  /* 0x8000000007127812 */ /* 0x000fe200078ef802 */
[----:B------:R-:W-:Y:S06]  /*6090*/  BRA `(.L_x_264) ;  /* 0x0000000000047947 */ /* 0x000fec0003800000 */
.L_x_265:
[----:B------:R0:W1:Y:S02]  /*60a0*/  MUFU.RCP R18, R2 ;  /* 0x0000000200127308 */ /* 0x0000640000001000 */
.L_x_264:
[----:B------:R-:W-:Y:S05]  /*60b0*/  BSYNC.RECONVERGENT B0 ;  /* 0x0000000000007941 */ /* 0x000fea0003800200 */
.L_x_262:
[----:B------:R-:W-:Y:S01]  /*60c0*/  IMAD.MOV.U32 R7, RZ, RZ, 0x0 ;  /* 0x00000000ff077424 */ /* 0x000fe200078e00ff */
[----:B01----:R-:W-:-:S03]  /*60d0*/  MOV R2, R18 ;  /* 0x0000001200027202 */ /* 0x003fc60000000f00 */
[----:B------:R-:W-:Y:S05]  /*60e0*/  RET.REL.NODEC R6 `(_Z6traveliiP5edgesPf) ;  /* 0xffffff9c06c47950 */ /* 0x000fea0003c3ffff */
        .weak           $__internal_1_$__cuda_sm3x_div_rn_noftz_f32_slowpath
        .type           $__internal_1_$__cuda_sm3x_div_rn_noftz_f32_slowpath,@function
        .size           $__internal_1_$__cuda_sm3x_div_rn_noftz_f32_slowpath,(.L_x_279 - $__internal_1_$__cuda_sm3x_div_rn_noftz_f32_slowpath)
$__internal_1_$__cuda_sm3x_div_rn_noftz_f32_slowpath:
[----:B------:R-:W-:Y:S01]  /*60f0*/  SHF.R.U32.HI R3, RZ, 0x17, R4 ;  /* 0x00000017ff037819 */ /* 0x000fe20000011604 */
[----:B------:R-:W-:Y:S01]  /*6100*/  BSSY.RECONVERGENT B0, `(.L_x_266) ;  /* 0x0000063000007945 */ /* 0x000fe20003800200 */
[----:B------:R-:W-:Y:S02]  /*6110*/  SHF.R.U32.HI R5, RZ, 0x17, R2 ;  /* 0x00000017ff057819 */ /* 0x000fe40000011602 */
[----:B------:R-:W-:Y:S02]  /*6120*/  LOP3.LUT R3, R3, 0xff, RZ, 0xc0, !PT ;  /* 0x000000ff03037812 */ /* 0x000fe400078ec0ff */
[----:B------:R-:W-:Y:S02]  /*6130*/  LOP3.LUT R19, R5, 0xff, RZ, 0xc0, !PT ;  /* 0x000000ff05137812 */ /* 0x000fe400078ec0ff */
[----:B------:R-:W-:Y:S02]  /*6140*/  IADD3 R20, PT, PT, R3, -0x1, RZ ;  /* 0xffffffff03147810 */ /* 0x000fe40007ffe0ff */
[----:B------:R-:W-:Y:S01]  /*6150*/  MOV R7, R4 ;  /* 0x0000000400077202 */ /* 0x000fe20000000f00 */
[----:B------:R-:W-:Y:S01]  /*6160*/  VIADD R18, R19, 0xffffffff ;  /* 0xffffffff13127836 */ /* 0x000fe20000000000 */
[----:B------:R-:W-:-:S04]  /*6170*/  ISETP.GT.U32.AND P0, PT, R20, 0xfd, PT ;  /* 0x000000fd1400780c */ /* 0x000fc80003f04070 */
[----:B------:R-:W-:-:S13]  /*6180*/  ISETP.GT.U32.OR P0, PT, R18, 0xfd, P0 ;  /* 0x000000fd1200780c */ /* 0x000fda0000704470 */
[----:B------:R-:W-:Y:S01]  /*6190*/  @!P0 IMAD.MOV.U32 R5, RZ, RZ, RZ ;  /* 0x000000ffff058224 */ /* 0x000fe200078e00ff */
[----:B------:R-:W-:Y:S06]  /*61a0*/  @!P0 BRA `(.L_x_267) ;  /* 0x00000000005c8947 */ /* 0x000fec0003800000 */
[----:B------:R-:W-:Y:S02]  /*61b0*/  FSETP.GTU.FTZ.AND P0, PT, |R2|, +INF , PT ;  /* 0x7f8000000200780b */ /* 0x000fe40003f1c200 */
[----:B------:R-:W-:-:S04]  /*61c0*/  FSETP.GTU.FTZ.AND P1, PT, |R4|, +INF , PT ;  /* 0x7f8000000400780b */ /* 0x000fc80003f3c200 */
[----:B------:R-:W-:-:S13]  /*61d0*/  PLOP3.LUT P0, PT, P0, P1, PT, 0xf8, 0x8f ;  /* 0x00000000008f781c */ /* 0x000fda0000703f70 */
[----:B------:R-:W-:Y:S05]  /*61e0*/  @P0 BRA `(.L_x_268) ;  /* 0x00000004004c0947 */ /* 0x000fea0003800000 */
[----:B------:R-:W-:-:S13]  /*61f0*/  LOP3.LUT P0, RZ, R7, 0x7fffffff, R2, 0xc8, !PT ;  /* 0x7fffffff07ff7812 */ /* 0x000fda000780c802 */
[----:B------:R-:W-:Y:S05]  /*6200*/  @!P0 BRA `(.L_x_269) ;  /* 0x00000004003c8947 */ /* 0x000fea0003800000 */
[----:B------:R-:W-:Y:S02]  /*6210*/  FSETP.NEU.FTZ.AND P0, PT, |R2|, +INF , PT ;  /* 0x7f8000000200780b */ /* 0x000fe40003f1d200 */
[----:B------:R-:W-:Y:S02]  /*6220*/  FSETP.NEU.FTZ.AND P2, PT, |R4|, +INF , PT ;  /* 0x7f8000000400780b */ /* 0x000fe40003f5d200 */
[----:B------:R-:W-:-:S11]  /*6230*/  FSETP.NEU.FTZ.AND P1, PT, |R2|, +INF , PT ;  /* 0x7f8000000200780b */ /* 0x000fd60003f3d200 */
[----:B------:R-:W-:Y:S05]  /*6240*/  @!P2 BRA !P0, `(.L_x_269) ;  /* 0x00000004002ca947 */ /* 0x000fea0004000000 */
[----:B------:R-:W-:-:S04]  /*6250*/  LOP3.LUT P0, RZ, R2, 0x7fffffff, RZ, 0xc0, !PT ;  /* 0x7fffffff02ff7812 */ /* 0x000fc8000780c0ff */
[----:B------:R-:W-:-:S13]  /*6260*/  PLOP3.LUT P0, PT, P2, P0, PT, 0x2f, 0xf2 ;  /* 0x0000000000f2781c */ /* 0x000fda0001700577 */
[----:B------:R-:W-:Y:S05]  /*6270*/  @P0 BRA `(.L_x_270) ;  /* 0x0000000400180947 */ /* 0x000fea0003800000 */
[----:B------:R-:W-:-:S04]  /*6280*/  LOP3.LUT P0, RZ, R7, 0x7fffffff, RZ, 0xc0, !PT ;  /* 0x7fffffff07ff7812 */ /* 0x000fc8000780c0ff */
[----:B------:R-:W-:-:S13]  /*6290*/  PLOP3.LUT P0, PT, P1, P0, PT, 0x2f, 0xf2 ;  /* 0x0000000000f2781c */ /* 0x000fda0000f00577 */
[----:B------:R-:W-:Y:S05]  /*62a0*/  @P0 BRA `(.L_x_271) ;  /* 0x0000000400000947 */ /* 0x000fea0003800000 */
[----:B------:R-:W-:Y:S02]  /*62b0*/  ISETP.GE.AND P0, PT, R18, RZ, PT ;  /* 0x000000ff1200720c */ /* 0x000fe40003f06270 */
[----:B------:R-:W-:-:S11]  /*62c0*/  ISETP.GE.AND P1, PT, R20, RZ, PT ;  /* 0x000000ff1400720c */ /* 0x000fd60003f26270 */
[----:B------:R-:W-:Y:S01]  /*62d0*/  @P0 MOV R5, RZ ;  /* 0x000000ff00050202 */ /* 0x000fe20000000f00 */
[----:B------:R-:W-:Y:S02]  /*62e0*/  @!P0 IMAD.MOV.U32 R5, RZ, RZ, -0x40 ;  /* 0xffffffc0ff058424 */ /* 0x000fe400078e00ff */
[----:B------:R-:W-:Y:S01]  /*62f0*/  @!P0 FFMA R2, R2, 1.84467440737095516160e+19, RZ ;  /* 0x5f80000002028823 */ /* 0x000fe200000000ff */
[----:B------:R-:W-:Y:S02]  /*6300*/  @!P1 FFMA R7, R4, 1.84467440737095516160e+19, RZ ;  /* 0x5f80000004079823 */ /* 0x000fe400000000ff */
[----:B------:R-:W-:-:S07]  /*6310*/  @!P1 IADD3 R5, PT, PT, R5, 0x40, RZ ;  /* 0x0000004005059810 */ /* 0x000fce0007ffe0ff */
.L_x_267:
[----:B------:R-:W-:Y:S01]  /*6320*/  LEA R18, R3, 0xc0800000, 0x17 ;  /* 0xc080000003127811 */ /* 0x000fe200078eb8ff */
[----:B------:R-:W-:Y:S01]  /*6330*/  BSSY.RECONVERGENT B1, `(.L_x_272) ;  /* 0x0000036000017945 */ /* 0x000fe20003800200 */
[----:B------:R-:W-:-:S03]  /*6340*/  IADD3 R19, PT, PT, R19, -0x7f, RZ ;  /* 0xffffff8113137810 */ /* 0x000fc60007ffe0ff */
[----:B------:R-:W-:Y:S02]  /*6350*/  IMAD.IADD R20, R7, 0x1, -R18 ;  /* 0x0000000107147824 */ /* 0x000fe400078e0a12 */
[C---:B------:R-:W-:Y:S02]  /*6360*/  IMAD R2, R19.reuse, -0x800000, R2 ;  /* 0xff80000013027824 */ /* 0x040fe400078e0202 */
[----:B------:R0:W1:Y:S01]  /*6370*/  MUFU.RCP R7, R20 ;  /* 0x0000001400077308 */ /* 0x0000620000001000 */
[----:B------:R-:W-:Y:S01]  /*6380*/  FADD.FTZ R21, -R20, -RZ ;  /* 0x800000ff14157221 */ /* 0x000fe20000010100 */
[----:B0-----:R-:W-:-:S05]  /*6390*/  IADD3 R20, PT, PT, R19, 0x7f, -R3 ;  /* 0x0000007f13147810 */ /* 0x001fca0007ffe803 */
[----:B------:R-:W-:Y:S02]  /*63a0*/  IMAD.IADD R20, R20, 0x1, R5 ;  /* 0x0000000114147824 */ /* 0x000fe400078e0205 */
[----:B-1----:R-:W-:-:S04]  /*63b0*/  FFMA R18, R7, R21, 1 ;  /* 0x3f80000007127423 */ /* 0x002fc80000000015 */
[----:B------:R-:W-:-:S04]  /*63c0*/  FFMA R7, R7, R18, R7 ;  /* 0x0000001207077223 */ /* 0x000fc80000000007 */
[----:B------:R-:W-:-:S04]  /*63d0*/  FFMA R18, R2, R7, RZ ;  /* 0x0000000702127223 */ /* 0x000fc800000000ff */
[----:B------:R-:W-:-:S04]  /*63e0*/  FFMA R22, R21, R18, R2 ;  /* 0x0000001215167223 */ /* 0x000fc80000000002 */
[----:B------:R-:W-:-:S04]  /*63f0*/  FFMA R18, R7, R22, R18 ;  /* 0x0000001607127223 */ /* 0x000fc80000000012 */
[----:B------:R-:W-:-:S04]  /*6400*/  FFMA R21, R21, R18, R2 ;  /* 0x0000001215157223 */ /* 0x000fc80000000002 */
[----:B------:R-:W-:-:S05]  /*6410*/  FFMA R2, R7, R21, R18 ;  /* 0x0000001507027223 */ /* 0x000fca0000000012 */
[----:B------:R-:W-:-:S04]  /*6420*/  SHF.R.U32.HI R3, RZ, 0x17, R2 ;  /* 0x00000017ff037819 */ /* 0x000fc80000011602 */
[----:B------:R-:W-:-:S04]  /*6430*/  LOP3.LUT R3, R3, 0xff, RZ, 0xc0, !PT ;  /* 0x000000ff03037812 */ /* 0x000fc800078ec0ff */
[----:B------:R-:W-:-:S05]  /*6440*/  IADD3 R19, PT, PT, R3, R20, RZ ;  /* 0x0000001403137210 */ /* 0x000fca0007ffe0ff */
[----:B------:R-:W-:-:S05]  /*6450*/  VIADD R3, R19, 0xffffffff ;  /* 0xffffffff13037836 */ /* 0x000fca0000000000 */
[----:B------:R-:W-:-:S13]  /*6460*/  ISETP.GE.U32.AND P0, PT, R3, 0xfe, PT ;  /* 0x000000fe0300780c */ /* 0x000fda0003f06070 */
[----:B------:R-:W-:Y:S05]  /*6470*/  @!P0 BRA `(.L_x_273) ;  /* 0x0000000000808947 */ /* 0x000fea0003800000 */
[----:B------:R-:W-:-:S13]  /*6480*/  ISETP.GT.AND P0, PT, R19, 0xfe, PT ;  /* 0x000000fe1300780c */ /* 0x000fda0003f04270 */
[----:B------:R-:W-:Y:S05]  /*6490*/  @P0 BRA `(.L_x_274) ;  /* 0x00000000006c0947 */ /* 0x000fea0003800000 */
[----:B------:R-:W-:-:S13]  /*64a0*/  ISETP.GE.AND P0, PT, R19, 0x1, PT ;  /* 0x000000011300780c */ /* 0x000fda0003f06270 */
[----:B------:R-:W-:Y:S05]  /*64b0*/  @P0 BRA `(.L_x_275) ;  /* 0x0000000000740947 */ /* 0x000fea0003800000 */
[----:B------:R-:W-:Y:S02]  /*64c0*/  ISETP.GE.AND P0, PT, R19, -0x18, PT ;  /* 0xffffffe81300780c */ /* 0x000fe40003f06270 */
[----:B------:R-:W-:-:S11]  /*64d0*/  LOP3.LUT R2, R2, 0x80000000, RZ, 0xc0, !PT ;  /* 0x8000000002027812 */ /* 0x000fd600078ec0ff */
[----:B------:R-:W-:Y:S05]  /*64e0*/  @!P0 BRA `(.L_x_275) ;  /* 0x0000000000688947 */ /* 0x000fea0003800000 */
[-CC-:B------:R-:W-:Y:S01]  /*64f0*/  FFMA.RZ R3, R7, R21.reuse, R18.reuse ;  /* 0x0000001507037223 */ /* 0x180fe2000000c012 */
[C---:B------:R-:W-:Y:S02]  /*6500*/  IADD3 R20, PT, PT, R19.reuse, 0x20, RZ ;  /* 0x0000002013147810 */ /* 0x040fe40007ffe0ff */
[----:B------:R-:W-:Y:S02]  /*6510*/  ISETP.NE.AND P2, PT, R19, RZ, PT ;  /* 0x000000ff1300720c */ /* 0x000fe40003f45270 */
[----:B------:R-:W-:Y:S01]  /*6520*/  LOP3.LUT R5, R3, 0x7fffff, RZ, 0xc0, !PT ;  /* 0x007fffff03057812 */ /* 0x000fe200078ec0ff */
[CCC-:B------:R-:W-:Y:S01]  /*6530*/  FFMA.RP R3, R7.reuse, R21.reuse, R18.reuse ;  /* 0x0000001507037223 */ /* 0x1c0fe20000008012 */
[----:B------:R-:W-:Y:S01]  /*6540*/  FFMA.RM R18, R7, R21, R18 ;  /* 0x0000001507127223 */ /* 0x000fe20000004012 */
[----:B------:R-:W-:Y:S01]  /*6550*/  IMAD.MOV R7, RZ, RZ, -R19 ;  /* 0x000000ffff077224 */ /* 0x000fe200078e0a13 */
[----:B------:R-:W-:Y:S02]  /*6560*/  LOP3.LUT R5, R5, 0x800000, RZ, 0xfc, !PT ;  /* 0x0080000005057812 */ /* 0x000fe400078efcff */
[----:B------:R-:W-:-:S02]  /*6570*/  ISETP.NE.AND P1, PT, R19, RZ, PT ;  /* 0x000000ff1300720c */ /* 0x000fc40003f25270 */
[----:B------:R-:W-:Y:S02]  /*6580*/  SHF.L.U32 R20, R5, R20, RZ ;  /* 0x0000001405147219 */ /* 0x000fe400000006ff */
[----:B------:R-:W-:Y:S02]  /*6590*/  FSETP.NEU.FTZ.AND P0, PT, R3, R18, PT ;  /* 0x000000120300720b */ /* 0x000fe40003f1d000 */
[----:B------:R-:W-:Y:S02]  /*65a0*/  SEL R18, R7, RZ, P2 ;  /* 0x000000ff07127207 */ /* 0x000fe40001000000 */
[----:B------:R-:W-:Y:S02]  /*65b0*/  ISETP.NE.AND P1, PT, R20, RZ, P1 ;  /* 0x000000ff1400720c */ /* 0x000fe40000f25270 */
[----:B------:R-:W-:Y:S02]  /*65c0*/  SHF.R.U32.HI R18, RZ, R18, R5 ;  /* 0x00000012ff127219 */ /* 0x000fe40000011605 */
[----:B------:R-:W-:-:S02]  /*65d0*/  PLOP3.LUT P0, PT, P0, P1, PT, 0xf8, 0x8f ;  /* 0x00000000008f781c */ /* 0x000fc40000703f70 */
[----:B------:R-:W-:Y:S02]  /*65e0*/  SHF.R.U32.HI R20, RZ, 0x1, R18 ;  /* 0x00000001ff147819 */ /* 0x000fe40000011612 */
[----:B------:R-:W-:-:S04]  /*65f0*/  SEL R3, RZ, 0x1, !P0 ;  /* 0x00000001ff037807 */ /* 0x000fc80004000000 */
[----:B------:R-:W-:-:S04]  /*6600*/  LOP3.LUT R3, R3, 0x1, R20, 0xf8, !PT ;  /* 0x0000000103037812 */ /* 0x000fc800078ef814 */
[----:B------:R-:W-:-:S04]  /*6610*/  LOP3.LUT R3, R3, R18, RZ, 0xc0, !PT ;  /* 0x0000001203037212 */ /* 0x000fc800078ec0ff */
[----:B------:R-:W-:-:S04]  /*6620*/  IADD3 R3, PT, PT, R20, R3, RZ ;  /* 0x0000000314037210 */ /* 0x000fc80007ffe0ff */
[----:B------:R-:W-:Y:S01]  /*6630*/  LOP3.LUT R2, R3, R2, RZ, 0xfc, !PT ;  /* 0x0000000203027212 */ /* 0x000fe200078efcff */
[----:B------:R-:W-:Y:S06]  /*6640*/  BRA `(.L_x_275) ;  /* 0x0000000000107947 */ /* 0x000fec0003800000 */
.L_x_274:
[----:B------:R-:W-:-:S04]  /*6650*/  LOP3.LUT R2, R2, 0x80000000, RZ, 0xc0, !PT ;  /* 0x8000000002027812 */ /* 0x000fc800078ec0ff */
[----:B------:R-:W-:Y:S01]  /*6660*/  LOP3.LUT R2, R2, 0x7f800000, RZ, 0xfc, !PT ;  /* 0x7f80000002027812 */ /* 0x000fe200078efcff */
[----:B------:R-:W-:Y:S06]  /*6670*/  BRA `(.L_x_275) ;  /* 0x0000000000047947 */ /* 0x000fec0003800000 */
.L_x_273:
[----:B------:R-:W-:-:S07]  /*6680*/  IMAD R2, R20, 0x800000, R2 ;  /* 0x0080000014027824 */ /* 0x000fce00078e0202 */
.L_x_275:
[----:B------:R-:W-:Y:S05]  /*6690*/  BSYNC.RECONVERGENT B1 ;  /* 0x0000000000017941 */ /* 0x000fea0003800200 */
.L_x_272:
[----:B------:R-:W-:Y:S05]  /*66a0*/  BRA `(.L_x_276) ;  /* 0x0000000000207947 */ /* 0x000fea0003800000 */
.L_x_271:
[----:B------:R-:W-:-:S04]  /*66b0*/  LOP3.LUT R2, R7, 0x80000000, R2, 0x48, !PT ;  /* 0x8000000007027812 */ /* 0x000fc800078e4802 */
[----:B------:R-:W-:Y:S01]  /*66c0*/  LOP3.LUT R2, R2, 0x7f800000, RZ, 0xfc, !PT ;  /* 0x7f80000002027812 */ /* 0x000fe200078efcff */
[----:B------:R-:W-:Y:S06]  /*66d0*/  BRA `(.L_x_276) ;  /* 0x0000000000147947 */ /* 0x000fec0003800000 */
.L_x_270:
[----:B------:R-:W-:Y:S01]  /*66e0*/  LOP3.LUT R2, R7, 0x80000000, R2, 0x48, !PT ;  /* 0x8000000007027812 */ /* 0x000fe200078e4802 */
[----:B------:R-:W-:Y:S06]  /*66f0*/  BRA `(.L_x_276) ;  /* 0x00000000000c7947 */ /* 0x000fec0003800000 */
.L_x_269:
[----:B------:R-:W0:Y:S01]  /*6700*/  MUFU.RSQ R2, -QNAN ;  /* 0xffc0000000027908 */ /* 0x000e220000001400 */
[----:B------:R-:W-:Y:S05]  /*6710*/  BRA `(.L_x_276) ;  /* 0x0000000000047947 */ /* 0x000fea0003800000 */
.L_x_268:
[----:B------:R-:W-:-:S07]  /*6720*/  FADD.FTZ R2, R2, R4 ;  /* 0x0000000402027221 */ /* 0x000fce0000010000 */
.L_x_276:
[----:B------:R-:W-:Y:S05]  /*6730*/  BSYNC.RECONVERGENT B0 ;  /* 0x0000000000007941 */ /* 0x000fea0003800200 */
.L_x_266:
[----:B------:R-:W-:-:S04]  /*6740*/  HFMA2 R7, -RZ, RZ, 0, 0 ;  /* 0x00000000ff077431 */ /* 0x000fc800000001ff */
[----:B0-----:R-:W-:Y:S05]  /*6750*/  RET.REL.NODEC R6 `(_Z6traveliiP5edgesPf) ;  /* 0xffffff9806287950 */ /* 0x001fea0003c3ffff */
.L_x_277:
        /* <DEDUP_REMOVED lines=10> */
.L_x_279:


//--------------------- .nv.global.init           --------------------------
	.section	.nv.global.init,"aw",@progbits
	.align	4
.nv.global.init:
	.type		mrg32k3aM1SubSeq,@object
	.size		mrg32k3aM1SubSeq,(mrg32k3aM2SubSeq - mrg32k3aM1SubSeq)
mrg32k3aM1SubSeq:
        /*0000*/ 	.byte	0x0b, 0xcc, 0xee, 0x04, 0x73, 0x29, 0x8b, 0x6f, 0xf6, 0x53, 0x03, 0xf6, 0x23, 0xf6, 0xea, 0xda
        /* <DEDUP_REMOVED lines=125> */
	.type		mrg32k3aM2SubSeq,@object
	.size		mrg32k3aM2SubSeq,(mrg32k3aM1 - mrg32k3aM2SubSeq)
mrg32k3aM2SubSeq:
        /* <DEDUP_REMOVED lines=126> */
	.type		mrg32k3aM1,@object
	.size		mrg32k3aM1,(mrg32k3aM1Seq - mrg32k3aM1)
mrg32k3aM1:
        /* <DEDUP_REMOVED lines=144> */
	.type		mrg32k3aM1Seq,@object
	.size		mrg32k3aM1Seq,(mrg32k3aM2 - mrg32k3aM1Seq)
mrg32k3aM1Seq:
        /* <DEDUP_REMOVED lines=144> */
	.type		mrg32k3aM2,@object
	.size		mrg32k3aM2,(mrg32k3aM2Seq - mrg32k3aM2)
mrg32k3aM2:
        /* <DEDUP_REMOVED lines=144> */
	.type		mrg32k3aM2Seq,@object
	.size		mrg32k3aM2Seq,(precalc_xorwow_matrix - mrg32k3aM2Seq)
mrg32k3aM2Seq:
        /* <DEDUP_REMOVED lines=144> */
	.type		precalc_xorwow_matrix,@object
	.size		precalc_xorwow_matrix,(precalc_xorwow_offset_matrix - precalc_xorwow_matrix)
precalc_xorwow_matrix:
        /* <DEDUP_REMOVED lines=6400> */
	.type		precalc_xorwow_offset_matrix,@object
	.size		precalc_xorwow_offset_matrix,(.L_1 - precalc_xorwow_offset_matrix)
precalc_xorwow_offset_matrix:
        /* <DEDUP_REMOVED lines=6400> */
.L_1:


//--------------------- .nv.shared.reserved.0     --------------------------
	.section	.nv.shared.reserved.0,"aw",@nobits
	.weak		__nv_reservedSMEM_offset_0_alias
	.size		__nv_reservedSMEM_offset_0_alias, 0, 64
	.other		__nv_reservedSMEM_offset_0_alias,@"STO_CUDA_RESERVED_SHARED STV_DEFAULT"
__nv_reservedSMEM_offset_0_alias:
	.zero		0
	.zero		64


//--------------------- .nv.constant0._Z16updatePheromonesifP5edgesPf --------------------------
	.section	.nv.constant0._Z16updatePheromonesifP5edgesPf,"a",@progbits
	.sectionflags	@""
	.align	4
.nv.constant0._Z16updatePheromonesifP5edgesPf:
	.zero		920


//--------------------- .nv.constant0._Z6traveliiP5edgesPf --------------------------
	.section	.nv.constant0._Z6traveliiP5edgesPf,"a",@progbits
	.sectionflags	@""
	.align	4
.nv.constant0._Z6traveliiP5edgesPf:
	.zero		920


//--------------------- SYMBOLS --------------------------

	.type		.nv.reservedSmem.offset0,@object
	.size		.nv.reservedSmem.offset0,0x4
